// auto-generated by cutlass_sweep.gemm — config: {"arch": "sm_100", "cluster_m": 1, "cluster_n": 1, "dtype": "e4m3", "dtype_b": "e4m3", "layout": "nt", "stages": 0, "tile_k": 256, "tile_m": 64, "tile_n": 192}
#include "cutlass/cutlass.h"
#include "cutlass/gemm/collective/collective_builder.hpp"
#include "cutlass/gemm/device/gemm_universal_adapter.h"
#include "cutlass/gemm/kernel/gemm_universal.hpp"
#include "cutlass/epilogue/collective/collective_builder.hpp"

using ElemA = cutlass::float_e4m3_t;
using ElemB = cutlass::float_e4m3_t;
using ElemCD = cutlass::float_e4m3_t;
using Acc  = float;
using TileShape    = cute::Shape<cute::_64, cute::_192, cute::_256>;
using ClusterShape = cute::Shape<cute::_1, cute::_1, cute::_1>;

using CollectiveEpilogue = typename cutlass::epilogue::collective::CollectiveBuilder<
    cutlass::arch::Sm100, cutlass::arch::OpClassTensorOp,
    TileShape, ClusterShape,
    cutlass::epilogue::collective::EpilogueTileAuto,
    Acc, Acc,
    ElemCD, cutlass::layout::RowMajor, 128 / cutlass::sizeof_bits<ElemCD>::value,
    ElemCD, cutlass::layout::RowMajor, 128 / cutlass::sizeof_bits<ElemCD>::value,
    cutlass::epilogue::collective::EpilogueScheduleAuto
  >::CollectiveOp;

using CollectiveMainloop = typename cutlass::gemm::collective::CollectiveBuilder<
    cutlass::arch::Sm100, cutlass::arch::OpClassTensorOp,
    ElemA, cutlass::layout::RowMajor, 128 / cutlass::sizeof_bits<ElemA>::value,
    ElemB, cutlass::layout::ColumnMajor, 128 / cutlass::sizeof_bits<ElemB>::value,
    Acc,
    TileShape, ClusterShape,
    cutlass::gemm::collective::StageCountAutoCarveout<static_cast<int>(sizeof(typename CollectiveEpilogue::SharedStorage))>,
    cutlass::gemm::collective::KernelScheduleAuto
  >::CollectiveOp;

using GemmKernel = cutlass::gemm::kernel::GemmUniversal<
    cute::Shape<int,int,int,int>,
    CollectiveMainloop,
    CollectiveEpilogue
>;
using Gemm = cutlass::gemm::device::GemmUniversalAdapter<GemmKernel>;

// Force the device kernel symbol into the cubin without needing a host main.
auto* _anchor = &cutlass::device_kernel<GemmKernel>;


// ===== COMPILED SASS (sm_100a) =====

	.target	sm_100a

	.elftype	@"ET_EXEC"


//--------------------- .note.nv.tkinfo           --------------------------
	.section	.note.nv.tkinfo,"",@"SHT_NOTE"
	.sectionflags	@"SHF_NOTE_NV_TKINFO"
	.tkinfo
        /*0018*/ 	.word	0x00000002
        /*0030*/ 	.string	""
        /*0030*/ 	.string	"ptxas"
        /*0030*/ 	.string	"Cuda compilation tools, release 13.0, V13.0.88"
        /*0030*/ 	.string	"Build cuda_13.0.r13.0/compiler.36424714_0"
        /*0030*/ 	.string	"-arch sm_100a -m 64 "



//--------------------- .note.nv.cuinfo           --------------------------
	.section	.note.nv.cuinfo,"",@"SHT_NOTE"
	.sectionflags	@"SHF_NOTE_NV_CUINFO"
        /*0018*/ 	.short	0x0002
        /*001a*/ 	.short	0x0064
        /*001c*/ 	.short	0x0082
	.zero		2


//--------------------- .nv.info                  --------------------------
	.section	.nv.info,"",@"SHT_CUDA_INFO"
	.align	4


	//----- nvinfo : EIATTR_REGCOUNT
	.align		4
        /*0000*/ 	.byte	0x04, 0x2f
        /*0002*/ 	.short	(.L_20 - .L_19)
	.align		4
.L_19:
        /*0004*/ 	.word	index@(_ZN7cutlass13device_kernelINS_4gemm6kernel13GemmUniversalIN4cute5tupleIJiiiiEEENS1_10collective13CollectiveMmaINS1_35MainloopSm100TmaUmmaWarpSpecializedILi3ELi2ELi4ENS5_IJNS4_1CILi1EEESB_SB_EEEEENS5_IJNSA_ILi64EEENSA_ILi192EEENSA_ILi256EEEEEENS_12float_e4m3_tENS5_IJlSB_lEEESI_SJ_NS4_8TiledMMAINS4_8MMA_AtomIJNS4_10MMA_TraitsINS4_19SM100_MMA_F8F6F4_SSEJSI_SI_fSE_SF_NS4_17integral_constantINS4_4UMMA5MajorELSQ_0EEESR_NSO_INSP_7ScaleInELSS_0EEEST_EEEEEENS4_6LayoutISC_NS5_IJNSA_ILi0EEESX_SX_EEEEENS5_IJNS4_10UnderscoreES10_S10_EEEEENS4_13SM90_TMA_LOADENS4_14ComposedLayoutINS4_7SwizzleILi3ELi4ELi3EEENS4_18smem_ptr_flag_bitsILi8EEENSW_INS5_IJNSA_ILi8EEENSA_ILi128EEEEEENS5_IJS1A_SB_EEEEEEEvNS4_8identityES13_S1E_vS1F_EENS_8epilogue10collective18CollectiveEpilogueINS1H_23Sm100TmaWarpSpecializedILi3ELi2ELi32ELb0ELb0EEEJSH_NS5_IJNSW_ISE_SB_EES1M_EEESI_SJ_SI_SJ_NS1H_6fusion15FusionCallbacksIS1L_NS1O_17LinearCombinationISI_fSI_fLNS_15FloatRoundStyleE2EEESH_S1N_JEEENS4_5SM1004TMEM4LOAD26SM100_TMEM_LOAD_16dp32b32xES13_NS14_INS15_ILi2ELi4ELi3EEES18_NSW_INS5_IJS19_SE_EEENS5_IJSE_SB_EEEEEEENS4_39AutoVectorizingCopyWithAssumedAlignmentILi128EEENS4_14SM90_TMA_STOREES22_S24_S24_EEEvvEEEEvNT_6ParamsE)
        /*0008*/ 	.word	0x00000079


	//----- nvinfo : EIATTR_FRAME_SIZE
	.align		4
.L_20:
        /*000c*/ 	.byte	0x04, 0x11
        /*000e*/ 	.short	(.L_22 - .L_21)
	.align		4
.L_21:
        /*0010*/ 	.word	index@($__internal_2_$__cuda_sm10x_tcgen05_guardrail_trap_unallocated_columns_being_dealloced)
        /*0014*/ 	.word	0x00000000


	//----- nvinfo : EIATTR_FRAME_SIZE
	.align		4
.L_22:
        /*0018*/ 	.byte	0x04, 0x11
        /*001a*/ 	.short	(.L_24 - .L_23)
	.align		4
.L_23:
        /*001c*/ 	.word	index@($__internal_1_$__cuda_sm10x_tcgen05_guardrail_trap_phase_invalid_during_alloc)
        /*0020*/ 	.word	0x00000000


	//----- nvinfo : EIATTR_FRAME_SIZE
	.align		4
.L_24:
        /*0024*/ 	.byte	0x04, 0x11
        /*0026*/ 	.short	(.L_26 - .L_25)
	.align		4
.L_25:
        /*0028*/ 	.word	index@($__internal_0_$__cuda_sm10x_tcgen05_guardrail_trap_col_being_dealloced_not_returned_by_alloc)
        /*002c*/ 	.word	0x00000000


	//----- nvinfo : EIATTR_FRAME_SIZE
	.align		4
.L_26:
        /*0030*/ 	.byte	0x04, 0x11
        /*0032*/ 	.short	(.L_28 - .L_27)
	.align		4
.L_27:
        /*0034*/ 	.word	index@(_ZN7cutlass13device_kernelINS_4gemm6kernel13GemmUniversalIN4cute5tupleIJiiiiEEENS1_10collective13CollectiveMmaINS1_35MainloopSm100TmaUmmaWarpSpecializedILi3ELi2ELi4ENS5_IJNS4_1CILi1EEESB_SB_EEEEENS5_IJNSA_ILi64EEENSA_ILi192EEENSA_ILi256EEEEEENS_12float_e4m3_tENS5_IJlSB_lEEESI_SJ_NS4_8TiledMMAINS4_8MMA_AtomIJNS4_10MMA_TraitsINS4_19SM100_MMA_F8F6F4_SSEJSI_SI_fSE_SF_NS4_17integral_constantINS4_4UMMA5MajorELSQ_0EEESR_NSO_INSP_7ScaleInELSS_0EEEST_EEEEEENS4_6LayoutISC_NS5_IJNSA_ILi0EEESX_SX_EEEEENS5_IJNS4_10UnderscoreES10_S10_EEEEENS4_13SM90_TMA_LOADENS4_14ComposedLayoutINS4_7SwizzleILi3ELi4ELi3EEENS4_18smem_ptr_flag_bitsILi8EEENSW_INS5_IJNSA_ILi8EEENSA_ILi128EEEEEENS5_IJS1A_SB_EEEEEEEvNS4_8identityES13_S1E_vS1F_EENS_8epilogue10collective18CollectiveEpilogueINS1H_23Sm100TmaWarpSpecializedILi3ELi2ELi32ELb0ELb0EEEJSH_NS5_IJNSW_ISE_SB_EES1M_EEESI_SJ_SI_SJ_NS1H_6fusion15FusionCallbacksIS1L_NS1O_17LinearCombinationISI_fSI_fLNS_15FloatRoundStyleE2EEESH_S1N_JEEENS4_5SM1004TMEM4LOAD26SM100_TMEM_LOAD_16dp32b32xES13_NS14_INS15_ILi2ELi4ELi3EEES18_NSW_INS5_IJS19_SE_EEENS5_IJSE_SB_EEEEEEENS4_39AutoVectorizingCopyWithAssumedAlignmentILi128EEENS4_14SM90_TMA_STOREES22_S24_S24_EEEvvEEEEvNT_6ParamsE)
        /*0038*/ 	.word	0x00000000


	//----- nvinfo : EIATTR_MIN_STACK_SIZE
	.align		4
.L_28:
        /*003c*/ 	.byte	0x04, 0x12
        /*003e*/ 	.short	(.L_30 - .L_29)
	.align		4
.L_29:
        /*0040*/ 	.word	index@(_ZN7cutlass13device_kernelINS_4gemm6kernel13GemmUniversalIN4cute5tupleIJiiiiEEENS1_10collective13CollectiveMmaINS1_35MainloopSm100TmaUmmaWarpSpecializedILi3ELi2ELi4ENS5_IJNS4_1CILi1EEESB_SB_EEEEENS5_IJNSA_ILi64EEENSA_ILi192EEENSA_ILi256EEEEEENS_12float_e4m3_tENS5_IJlSB_lEEESI_SJ_NS4_8TiledMMAINS4_8MMA_AtomIJNS4_10MMA_TraitsINS4_19SM100_MMA_F8F6F4_SSEJSI_SI_fSE_SF_NS4_17integral_constantINS4_4UMMA5MajorELSQ_0EEESR_NSO_INSP_7ScaleInELSS_0EEEST_EEEEEENS4_6LayoutISC_NS5_IJNSA_ILi0EEESX_SX_EEEEENS5_IJNS4_10UnderscoreES10_S10_EEEEENS4_13SM90_TMA_LOADENS4_14ComposedLayoutINS4_7SwizzleILi3ELi4ELi3EEENS4_18smem_ptr_flag_bitsILi8EEENSW_INS5_IJNSA_ILi8EEENSA_ILi128EEEEEENS5_IJS1A_SB_EEEEEEEvNS4_8identityES13_S1E_vS1F_EENS_8epilogue10collective18CollectiveEpilogueINS1H_23Sm100TmaWarpSpecializedILi3ELi2ELi32ELb0ELb0EEEJSH_NS5_IJNSW_ISE_SB_EES1M_EEESI_SJ_SI_SJ_NS1H_6fusion15FusionCallbacksIS1L_NS1O_17LinearCombinationISI_fSI_fLNS_15FloatRoundStyleE2EEESH_S1N_JEEENS4_5SM1004TMEM4LOAD26SM100_TMEM_LOAD_16dp32b32xES13_NS14_INS15_ILi2ELi4ELi3EEES18_NSW_INS5_IJS19_SE_EEENS5_IJSE_SB_EEEEEEENS4_39AutoVectorizingCopyWithAssumedAlignmentILi128EEENS4_14SM90_TMA_STOREES22_S24_S24_EEEvvEEEEvNT_6ParamsE)
        /*0044*/ 	.word	0x00000000
.L_30:


//--------------------- .nv.compat                --------------------------
	.section	.nv.compat,"",@"SHT_CUDA_COMPAT_INFO"
	.align	4
        /*0000*/ 	.byte	0x02, 0x09, 0x01, 0x00, 0x02, 0x02, 0x02, 0x00, 0x02, 0x05, 0x05, 0x00, 0x03, 0x07, 0x01, 0x01
        /*0010*/ 	.byte	0x02, 0x03, 0x01, 0x00, 0x02, 0x06, 0x01, 0x00, 0x04, 0x0b, 0x08, 0x00, 0x09, 0x00, 0x00, 0x00
        /*0020*/ 	.byte	0x00, 0x00, 0x00, 0x00


//--------------------- .nv.info._ZN7cutlass13device_kernelINS_4gemm6kernel13GemmUniversalIN4cute5tupleIJiiiiEEENS1_10collective13CollectiveMmaINS1_35MainloopSm100TmaUmmaWarpSpecializedILi3ELi2ELi4ENS5_IJNS4_1CILi1EEESB_SB_EEEEENS5_IJNSA_ILi64EEENSA_ILi192EEENSA_ILi256EEEEEENS_12float_e4m3_tENS5_IJlSB_lEEESI_SJ_NS4_8TiledMMAINS4_8MMA_AtomIJNS4_10MMA_TraitsINS4_19SM100_MMA_F8F6F4_SSEJSI_SI_fSE_SF_NS4_17integral_constantINS4_4UMMA5MajorELSQ_0EEESR_NSO_INSP_7ScaleInELSS_0EEEST_EEEEEENS4_6LayoutISC_NS5_IJNSA_ILi0EEESX_SX_EEEEENS5_IJNS4_10UnderscoreES10_S10_EEEEENS4_13SM90_TMA_LOADENS4_14ComposedLayoutINS4_7SwizzleILi3ELi4ELi3EEENS4_18smem_ptr_flag_bitsILi8EEENSW_INS5_IJNSA_ILi8EEENSA_ILi128EEEEEENS5_IJS1A_SB_EEEEEEEvNS4_8identityES13_S1E_vS1F_EENS_8epilogue10collective18CollectiveEpilogueINS1H_23Sm100TmaWarpSpecializedILi3ELi2ELi32ELb0ELb0EEEJSH_NS5_IJNSW_ISE_SB_EES1M_EEESI_SJ_SI_SJ_NS1H_6fusion15FusionCallbacksIS1L_NS1O_17LinearCombinationISI_fSI_fLNS_15FloatRoundStyleE2EEESH_S1N_JEEENS4_5SM1004TMEM4LOAD26SM100_TMEM_LOAD_16dp32b32xES13_NS14_INS15_ILi2ELi4ELi3EEES18_NSW_INS5_IJS19_SE_EEENS5_IJSE_SB_EEEEEEENS4_39AutoVectorizingCopyWithAssumedAlignmentILi128EEENS4_14SM90_TMA_STOREES22_S24_S24_EEEvvEEEEvNT_6ParamsE --------------------------
	.section	.nv.info._ZN7cutlass13device_kernelINS_4gemm6kernel13GemmUniversalIN4cute5tupleIJiiiiEEENS1_10collective13CollectiveMmaINS1_35MainloopSm100TmaUmmaWarpSpecializedILi3ELi2ELi4ENS5_IJNS4_1CILi1EEESB_SB_EEEEENS5_IJNSA_ILi64EEENSA_ILi192EEENSA_ILi256EEEEEENS_12float_e4m3_tENS5_IJlSB_lEEESI_SJ_NS4_8TiledMMAINS4_8MMA_AtomIJNS4_10MMA_TraitsINS4_19SM100_MMA_F8F6F4_SSEJSI_SI_fSE_SF_NS4_17integral_constantINS4_4UMMA5MajorELSQ_0EEESR_NSO_INSP_7ScaleInELSS_0EEEST_EEEEEENS4_6LayoutISC_NS5_IJNSA_ILi0EEESX_SX_EEEEENS5_IJNS4_10UnderscoreES10_S10_EEEEENS4_13SM90_TMA_LOADENS4_14ComposedLayoutINS4_7SwizzleILi3ELi4ELi3EEENS4_18smem_ptr_flag_bitsILi8EEENSW_INS5_IJNSA_ILi8EEENSA_ILi128EEEEEENS5_IJS1A_SB_EEEEEEEvNS4_8identityES13_S1E_vS1F_EENS_8epilogue10collective18CollectiveEpilogueINS1H_23Sm100TmaWarpSpecializedILi3ELi2ELi32ELb0ELb0EEEJSH_NS5_IJNSW_ISE_SB_EES1M_EEESI_SJ_SI_SJ_NS1H_6fusion15FusionCallbacksIS1L_NS1O_17LinearCombinationISI_fSI_fLNS_15FloatRoundStyleE2EEESH_S1N_JEEENS4_5SM1004TMEM4LOAD26SM100_TMEM_LOAD_16dp32b32xES13_NS14_INS15_ILi2ELi4ELi3EEES18_NSW_INS5_IJS19_SE_EEENS5_IJSE_SB_EEEEEEENS4_39AutoVectorizingCopyWithAssumedAlignmentILi128EEENS4_14SM90_TMA_STOREES22_S24_S24_EEEvvEEEEvNT_6ParamsE,"",@"SHT_CUDA_INFO"
	.sectionflags	@""
	.align	4


	//----- nvinfo : EIATTR_CUDA_API_VERSION
	.align		4
        /*0000*/ 	.byte	0x04, 0x37
        /*0002*/ 	.short	(.L_32 - .L_31)
.L_31:
        /*0004*/ 	.word	0x00000082


	//----- nvinfo : EIATTR_KPARAM_INFO
	.align		4
.L_32:
        /*0008*/ 	.byte	0x04, 0x17
        /*000a*/ 	.short	(.L_34 - .L_33)
.L_33:
        /*000c*/ 	.word	0x00000000
        /*0010*/ 	.short	0x0000
        /*0012*/ 	.short	0x0000
        /*0014*/ 	.byte	0x00, 0xf0, 0x01, 0x20


	//----- nvinfo : EIATTR_AT_ENTRY_FRAGMENTS
	.align		4
.L_34:
        /*0018*/ 	.byte	0x04, 0x4f
        /*001a*/ 	.short	(.L_36 - .L_35)


	//   ....[0]....
.L_35:
        /*001c*/ 	.word	0x00000006


	//----- nvinfo : EIATTR_RESERVED_SMEM_USED
	.align		4
.L_36:
        /*0020*/ 	.byte	0x01, 0x41
	.zero		2


	//----- nvinfo : EIATTR_SPARSE_MMA_MASK
	.align		4
        /*0024*/ 	.byte	0x03, 0x50
        /*0026*/ 	.short	0x0000


	//----- nvinfo : EIATTR_TCGEN05_1CTA_USED
	.align		4
        /*0028*/ 	.byte	0x01, 0x51
	.zero		2


	//----- nvinfo : EIATTR_MAXREG_COUNT
	.align		4
        /*002c*/ 	.byte	0x03, 0x1b
        /*002e*/ 	.short	0x00ff


	//----- nvinfo : EIATTR_NUM_BARRIERS
	.align		4
        /*0030*/ 	.byte	0x02, 0x4c
        /*0032*/ 	.byte	0x07
	.zero		1


	//----- nvinfo : EIATTR_EXTERNS
	.align		4
        /*0034*/ 	.byte	0x04, 0x0f
        /*0036*/ 	.short	(.L_38 - .L_37)


	//   ....[0]....
	.align		4
.L_37:
        /*0038*/ 	.word	index@(__assertfail)


	//----- nvinfo : EIATTR_MERCURY_ISA_VERSION
	.align		4
.L_38:
        /*003c*/ 	.byte	0x03, 0x5f
        /*003e*/ 	.short	0x0101


	//----- nvinfo : EIATTR_INT_WARP_WIDE_INSTR_OFFSETS
	.align		4
        /*0040*/ 	.byte	0x04, 0x31
        /*0042*/ 	.short	(.L_40 - .L_39)


	//   ....[0]....
.L_39:
        /*0044*/ 	.word	0x00001f00


	//   ....[1]....
        /*0048*/ 	.word	0x00003ac0


	//   ....[2]....
        /*004c*/ 	.word	0x00003af0


	//   ....[3]....
        /*0050*/ 	.word	0x00003b40


	//   ....[4]....
        /*0054*/ 	.word	0x00004450


	//   ....[5]....
        /*0058*/ 	.word	0x000044b0


	//   ....[6]....
        /*005c*/ 	.word	0x000045b0


	//   ....[7]....
        /*0060*/ 	.word	0x00004640


	//   ....[8]....
        /*0064*/ 	.word	0x00004810


	//   ....[9]....
        /*0068*/ 	.word	0x00004970


	//----- nvinfo : EIATTR_COOP_GROUP_MASK_REGIDS
	.align		4
.L_40:
        /*006c*/ 	.byte	0x04, 0x29
        /*006e*/ 	.short	(.L_42 - .L_41)


	//   ....[0]....
.L_41:
        /*0070*/ 	.word	0xffffffff


	//   ....[1]....
        /*0074*/ 	.word	0xffffffff


	//   ....[2]....
        /*0078*/ 	.word	0xffffffff


	//   ....[3]....
        /*007c*/ 	.word	0xffffffff


	//   ....[4]....
        /*0080*/ 	.word	0xffffffff


	//   ....[5]....
        /*0084*/ 	.word	0xffffffff


	//   ....[6]....
        /*0088*/ 	.word	0xffffffff


	//   ....[7]....
        /*008c*/ 	.word	0xffffffff


	//   ....[8]....
        /*0090*/ 	.word	0xffffffff


	//   ....[9]....
        /*0094*/ 	.word	0xffffffff


	//   ....[10]....
        /*0098*/ 	.word	0xffffffff


	//   ....[11]....
        /*009c*/ 	.word	0xffffffff


	//   ....[12]....
        /*00a0*/ 	.word	0xffffffff


	//----- nvinfo : EIATTR_COOP_GROUP_INSTR_OFFSETS
	.align		4
.L_42:
        /*00a4*/ 	.byte	0x04, 0x28
        /*00a6*/ 	.short	(.L_44 - .L_43)


	//   ....[0]....
.L_43:
        /*00a8*/ 	.word	0x00000090


	//   ....[1]....
        /*00ac*/ 	.word	0x000004d0


	//   ....[2]....
        /*00b0*/ 	.word	0x00000620


	//   ....[3]....
        /*00b4*/ 	.word	0x000007a0


	//   ....[4]....
        /*00b8*/ 	.word	0x000008a0


	//   ....[5]....
        /*00bc*/ 	.word	0x00000a10


	//   ....[6]....
        /*00c0*/ 	.word	0x00000bb0


	//   ....[7]....
        /*00c4*/ 	.word	0x00001de0


	//   ....[8]....
        /*00c8*/ 	.word	0x00002b30


	//   ....[9]....
        /*00cc*/ 	.word	0x00002d40


	//   ....[10]....
        /*00d0*/ 	.word	0x00002d70


	//   ....[11]....
        /*00d4*/ 	.word	0x000039b0


	//   ....[12]....
        /*00d8*/ 	.word	0x00003be0


	//----- nvinfo : EIATTR_VRC_CTA_INIT_COUNT
	.align		4
.L_44:
        /*00dc*/ 	.byte	0x02, 0x4a
        /*00de*/ 	.byte	0x80
	.zero		1


	//----- nvinfo : EIATTR_SYSCALL_OFFSETS
	.align		4
        /*00e0*/ 	.byte	0x04, 0x46
        /*00e2*/ 	.short	(.L_46 - .L_45)


	//   ....[0]....
.L_45:
        /*00e4*/ 	.word	0x000053d0


	//   ....[1]....
        /*00e8*/ 	.word	0x000054f0


	//   ....[2]....
        /*00ec*/ 	.word	0x00005cd0


	//   ....[3]....
        /*00f0*/ 	.word	0x00006ab0


	//   ....[4]....
        /*00f4*/ 	.word	0x000078a0


	//----- nvinfo : EIATTR_MBARRIER_INSTR_OFFSETS
	.align		4
.L_46:
        /*00f8*/ 	.byte	0x04, 0x39
        /*00fa*/ 	.short	(.L_48 - .L_47)


	//   ....[0]....
.L_47:
        /*00fc*/ 	.word	0x000005b0
        /*0100*/ 	.word	0x000000ff
        /*0104*/ 	.word	0x00000000
        /*0108*/ 	.short	0x0100
        /*010a*/ 	.byte	0x05
	.zero		1


	//   ....[1]....
        /*010c*/ 	.word	0x000005c0
        /*0110*/ 	.word	0x000000ff
        /*0114*/ 	.word	0x00000018
        /*0118*/ 	.short	0x0100
        /*011a*/ 	.byte	0x05
	.zero		1


	//   ....[2]....
        /*011c*/ 	.word	0x000005d0
        /*0120*/ 	.word	0x000000ff
        /*0124*/ 	.word	0x00000008
        /*0128*/ 	.short	0x0100
        /*012a*/ 	.byte	0x05
	.zero		1


	//   ....[3]....
        /*012c*/ 	.word	0x000005e0
        /*0130*/ 	.word	0x000000ff
        /*0134*/ 	.word	0x00000020
        /*0138*/ 	.short	0x0100
        /*013a*/ 	.byte	0x05
	.zero		1


	//   ....[4]....
        /*013c*/ 	.word	0x000005f0
        /*0140*/ 	.word	0x000000ff
        /*0144*/ 	.word	0x00000010
        /*0148*/ 	.short	0x0100
        /*014a*/ 	.byte	0x05
	.zero		1


	//   ....[5]....
        /*014c*/ 	.word	0x00000600
        /*0150*/ 	.word	0x000000ff
        /*0154*/ 	.word	0x00000028
        /*0158*/ 	.short	0x0100
        /*015a*/ 	.byte	0x05
	.zero		1


	//   ....[6]....
        /*015c*/ 	.word	0x00000730
        /*0160*/ 	.word	0x000000ff
        /*0164*/ 	.word	0x00000030
        /*0168*/ 	.short	0x0100
        /*016a*/ 	.byte	0x07
	.zero		1


	//   ....[7]....
        /*016c*/ 	.word	0x00000740
        /*0170*/ 	.word	0x000000ff
        /*0174*/ 	.word	0x00000048
        /*0178*/ 	.short	0x0100
        /*017a*/ 	.byte	0x07
	.zero		1


	//   ....[8]....
        /*017c*/ 	.word	0x00000750
        /*0180*/ 	.word	0x000000ff
        /*0184*/ 	.word	0x00000038
        /*0188*/ 	.short	0x0100
        /*018a*/ 	.byte	0x07
	.zero		1


	//   ....[9]....
        /*018c*/ 	.word	0x00000760
        /*0190*/ 	.word	0x000000ff
        /*0194*/ 	.word	0x00000050
        /*0198*/ 	.short	0x0100
        /*019a*/ 	.byte	0x07
	.zero		1


	//   ....[10]....
        /*019c*/ 	.word	0x00000770
        /*01a0*/ 	.word	0x000000ff
        /*01a4*/ 	.word	0x00000040
        /*01a8*/ 	.short	0x0100
        /*01aa*/ 	.byte	0x07
	.zero		1


	//   ....[11]....
        /*01ac*/ 	.word	0x00000780
        /*01b0*/ 	.word	0x000000ff
        /*01b4*/ 	.word	0x00000058
        /*01b8*/ 	.short	0x0100
        /*01ba*/ 	.byte	0x07
	.zero		1


	//   ....[12]....
        /*01bc*/ 	.word	0x00000870
        /*01c0*/ 	.word	0x000000ff
        /*01c4*/ 	.word	0x00000060
        /*01c8*/ 	.short	0x0100
        /*01ca*/ 	.byte	0x05
	.zero		1


	//   ....[13]....
        /*01cc*/ 	.word	0x00000880
        /*01d0*/ 	.word	0x000000ff
        /*01d4*/ 	.word	0x00000068
        /*01d8*/ 	.short	0x0100
        /*01da*/ 	.byte	0x05
	.zero		1


	//   ....[14]....
        /*01dc*/ 	.word	0x000009c0
        /*01e0*/ 	.word	0x000000ff
        /*01e4*/ 	.word	0x00000070
        /*01e8*/ 	.short	0x0100
        /*01ea*/ 	.byte	0x05
	.zero		1


	//   ....[15]....
        /*01ec*/ 	.word	0x000009d0
        /*01f0*/ 	.word	0x000000ff
        /*01f4*/ 	.word	0x00000080
        /*01f8*/ 	.short	0x0100
        /*01fa*/ 	.byte	0x05
	.zero		1


	//   ....[16]....
        /*01fc*/ 	.word	0x000009e0
        /*0200*/ 	.word	0x000000ff
        /*0204*/ 	.word	0x00000078
        /*0208*/ 	.short	0x0100
        /*020a*/ 	.byte	0x05
	.zero		1


	//   ....[17]....
        /*020c*/ 	.word	0x000009f0
        /*0210*/ 	.word	0x000000ff
        /*0214*/ 	.word	0x00000088
        /*0218*/ 	.short	0x0100
        /*021a*/ 	.byte	0x05
	.zero		1


	//   ....[18]....
        /*021c*/ 	.word	0x00000b20
        /*0220*/ 	.word	0x000000ff
        /*0224*/ 	.word	0x00000090
        /*0228*/ 	.short	0x0100
        /*022a*/ 	.byte	0x07
	.zero		1


	//   ....[19]....
        /*022c*/ 	.word	0x00000b30
        /*0230*/ 	.word	0x000000ff
        /*0234*/ 	.word	0x000000b0
        /*0238*/ 	.short	0x0100
        /*023a*/ 	.byte	0x07
	.zero		1


	//   ....[20]....
        /*023c*/ 	.word	0x00000b40
        /*0240*/ 	.word	0x000000ff
        /*0244*/ 	.word	0x00000098
        /*0248*/ 	.short	0x0100
        /*024a*/ 	.byte	0x07
	.zero		1


	//   ....[21]....
        /*024c*/ 	.word	0x00000b50
        /*0250*/ 	.word	0x000000ff
        /*0254*/ 	.word	0x000000b8
        /*0258*/ 	.short	0x0100
        /*025a*/ 	.byte	0x07
	.zero		1


	//   ....[22]....
        /*025c*/ 	.word	0x00000b60
        /*0260*/ 	.word	0x000000ff
        /*0264*/ 	.word	0x000000a0
        /*0268*/ 	.short	0x0100
        /*026a*/ 	.byte	0x07
	.zero		1


	//   ....[23]....
        /*026c*/ 	.word	0x00000b70
        /*0270*/ 	.word	0x000000ff
        /*0274*/ 	.word	0x000000c0
        /*0278*/ 	.short	0x0100
        /*027a*/ 	.byte	0x07
	.zero		1


	//   ....[24]....
        /*027c*/ 	.word	0x00000b80
        /*0280*/ 	.word	0x000000ff
        /*0284*/ 	.word	0x000000a8
        /*0288*/ 	.short	0x0100
        /*028a*/ 	.byte	0x07
	.zero		1


	//   ....[25]....
        /*028c*/ 	.word	0x00000b90
        /*0290*/ 	.word	0x000000ff
        /*0294*/ 	.word	0x000000c8
        /*0298*/ 	.short	0x0100
        /*029a*/ 	.byte	0x07
	.zero		1


	//   ....[26]....
        /*029c*/ 	.word	0x00000c80
        /*02a0*/ 	.word	0x000000ff
        /*02a4*/ 	.word	0x000000d0
        /*02a8*/ 	.short	0x0100
        /*02aa*/ 	.byte	0x05
	.zero		1


	//   ....[27]....
        /*02ac*/ 	.word	0x00000c90
        /*02b0*/ 	.word	0x000000ff
        /*02b4*/ 	.word	0x000000e0
        /*02b8*/ 	.short	0x0100
        /*02ba*/ 	.byte	0x05
	.zero		1


	//   ....[28]....
        /*02bc*/ 	.word	0x00000ca0
        /*02c0*/ 	.word	0x000000ff
        /*02c4*/ 	.word	0x000000d8
        /*02c8*/ 	.short	0x0100
        /*02ca*/ 	.byte	0x05
	.zero		1


	//   ....[29]....
        /*02cc*/ 	.word	0x00000cb0
        /*02d0*/ 	.word	0x000000ff
        /*02d4*/ 	.word	0x000000e8
        /*02d8*/ 	.short	0x0100
        /*02da*/ 	.byte	0x05
	.zero		1


	//   ....[30]....
        /*02dc*/ 	.word	0x00001580
        /*02e0*/ 	.word	0x00000002
        /*02e4*/ 	.word	0x000000e0
        /*02e8*/ 	.short	0x010a
        /*02ea*/ 	.byte	0xff
	.zero		1


	//   ....[31]....
        /*02ec*/ 	.word	0x000015b0
        /*02f0*/ 	.word	0x00000002
        /*02f4*/ 	.word	0x000000d0
        /*02f8*/ 	.short	0x0101
        /*02fa*/ 	.byte	0xff
	.zero		1


	//   ....[32]....
        /*02fc*/ 	.word	0x00001680
        /*0300*/ 	.word	0x000000ff
        /*0304*/ 	.word	0x00000018
        /*0308*/ 	.short	0x010a
        /*030a*/ 	.byte	0x05
	.zero		1


	//   ....[33]....
        /*030c*/ 	.word	0x00001720
        /*0310*/ 	.word	0x000000ff
        /*0314*/ 	.word	0x00000018
        /*0318*/ 	.short	0x010a
        /*031a*/ 	.byte	0x21
	.zero		1


	//   ....[34]....
        /*031c*/ 	.word	0x00001870
        /*0320*/ 	.word	0x000000ff
        /*0324*/ 	.word	0x00000018
        /*0328*/ 	.short	0x010a
        /*032a*/ 	.byte	0x08
	.zero		1


	//   ....[35]....
        /*032c*/ 	.word	0x00001a40
        /*0330*/ 	.word	0x000000ff
        /*0334*/ 	.word	0x00000068
        /*0338*/ 	.short	0x0101
        /*033a*/ 	.byte	0x04
	.zero		1


	//   ....[36]....
        /*033c*/ 	.word	0x00001a60
        /*0340*/ 	.word	0x000000ff
        /*0344*/ 	.word	0x00000018
        /*0348*/ 	.short	0x010a
        /*034a*/ 	.byte	0x05
	.zero		1


	//   ....[37]....
        /*034c*/ 	.word	0x00001ae0
        /*0350*/ 	.word	0x000000ff
        /*0354*/ 	.word	0x00000018
        /*0358*/ 	.short	0x010a
        /*035a*/ 	.byte	0x21
	.zero		1


	//   ....[38]....
        /*035c*/ 	.word	0x00001c40
        /*0360*/ 	.word	0x000000ff
        /*0364*/ 	.word	0x00000018
        /*0368*/ 	.short	0x010a
        /*036a*/ 	.byte	0x08
	.zero		1


	//   ....[39]....
        /*036c*/ 	.word	0x00001e10
        /*0370*/ 	.word	0x00000002
        /*0374*/ 	.word	0x00000070
        /*0378*/ 	.short	0x010a
        /*037a*/ 	.byte	0xff
	.zero		1


	//   ....[40]....
        /*037c*/ 	.word	0x00001ed0
        /*0380*/ 	.word	0x00000002
        /*0384*/ 	.word	0x00000000
        /*0388*/ 	.short	0x0101
        /*038a*/ 	.byte	0xff
	.zero		1


	//   ....[41]....
        /*038c*/ 	.word	0x00002430
        /*0390*/ 	.word	0x000000ff
        /*0394*/ 	.word	0x00000000
        /*0398*/ 	.short	0x010a
        /*039a*/ 	.byte	0x05
	.zero		1


	//   ....[42]....
        /*039c*/ 	.word	0x000024c0
        /*03a0*/ 	.word	0x000000ff
        /*03a4*/ 	.word	0x00000000
        /*03a8*/ 	.short	0x010a
        /*03aa*/ 	.byte	0x05
	.zero		1


	//   ....[43]....
        /*03ac*/ 	.word	0x00002560
        /*03b0*/ 	.word	0x00000000
        /*03b4*/ 	.word	0x00000000
        /*03b8*/ 	.short	0x010a
        /*03ba*/ 	.byte	0xff
	.zero		1


	//   ....[44]....
        /*03bc*/ 	.word	0x00002680
        /*03c0*/ 	.word	0x00000000
        /*03c4*/ 	.word	0x000000d0
        /*03c8*/ 	.short	0x010a
        /*03ca*/ 	.byte	0xff
	.zero		1


	//   ....[45]....
        /*03cc*/ 	.word	0x000026f0
        /*03d0*/ 	.word	0x00000000
        /*03d4*/ 	.word	0x00000000
        /*03d8*/ 	.short	0x0101
        /*03da*/ 	.byte	0xff
	.zero		1


	//   ....[46]....
        /*03dc*/ 	.word	0x00002710
        /*03e0*/ 	.word	0x000000ff
        /*03e4*/ 	.word	0x00000080
        /*03e8*/ 	.short	0x010a
        /*03ea*/ 	.byte	0x05
	.zero		1


	//   ....[47]....
        /*03ec*/ 	.word	0x00002830
        /*03f0*/ 	.word	0x00000000
        /*03f4*/ 	.word	0x00000070
        /*03f8*/ 	.short	0x010a
        /*03fa*/ 	.byte	0xff
	.zero		1


	//   ....[48]....
        /*03fc*/ 	.word	0x00002930
        /*0400*/ 	.word	0x00000000
        /*0404*/ 	.word	0x00000000
        /*0408*/ 	.short	0x0101
        /*040a*/ 	.byte	0xff
	.zero		1


	//   ....[49]....
        /*040c*/ 	.word	0x000029c0
        /*0410*/ 	.word	0x000000ff
        /*0414*/ 	.word	0x00000080
        /*0418*/ 	.short	0x0106
        /*041a*/ 	.byte	0x05
	.zero		1


	//   ....[50]....
        /*041c*/ 	.word	0x000029e0
        /*0420*/ 	.word	0x000000ff
        /*0424*/ 	.word	0x00000080
        /*0428*/ 	.short	0x010a
        /*042a*/ 	.byte	0x05
	.zero		1


	//   ....[51]....
        /*042c*/ 	.word	0x00002a70
        /*0430*/ 	.word	0x000000ff
        /*0434*/ 	.word	0x00000080
        /*0438*/ 	.short	0x0106
        /*043a*/ 	.byte	0x04
	.zero		1


	//   ....[52]....
        /*043c*/ 	.word	0x00002ab0
        /*0440*/ 	.word	0x00000000
        /*0444*/ 	.word	0x00000080
        /*0448*/ 	.short	0x010a
        /*044a*/ 	.byte	0xff
	.zero		1


	//   ....[53]....
        /*044c*/ 	.word	0x00003070
        /*0450*/ 	.word	0x00000000
        /*0454*/ 	.word	0x00000070
        /*0458*/ 	.short	0x010a
        /*045a*/ 	.byte	0xff
	.zero		1


	//   ....[54]....
        /*045c*/ 	.word	0x00003180
        /*0460*/ 	.word	0x00000003
        /*0464*/ 	.word	0x00000000
        /*0468*/ 	.short	0x0101
        /*046a*/ 	.byte	0xff
	.zero		1


	//   ....[55]....
        /*046c*/ 	.word	0x00003190
        /*0470*/ 	.word	0x000000ff
        /*0474*/ 	.word	0x00000000
        /*0478*/ 	.short	0x010a
        /*047a*/ 	.byte	0x05
	.zero		1


	//   ....[56]....
        /*047c*/ 	.word	0x00003200
        /*0480*/ 	.word	0x000000ff
        /*0484*/ 	.word	0x000000b0
        /*0488*/ 	.short	0x010a
        /*048a*/ 	.byte	0x0e
	.zero		1


	//   ....[57]....
        /*048c*/ 	.word	0x000032d0
        /*0490*/ 	.word	0x000000ff
        /*0494*/ 	.word	0x00000000
        /*0498*/ 	.short	0x010a
        /*049a*/ 	.byte	0x13
	.zero		1


	//   ....[58]....
        /*049c*/ 	.word	0x00003400
        /*04a0*/ 	.word	0x000000ff
        /*04a4*/ 	.word	0x00000000
        /*04a8*/ 	.short	0x010a
        /*04aa*/ 	.byte	0x24
	.zero		1


	//   ....[59]....
        /*04ac*/ 	.word	0x000037e0
        /*04b0*/ 	.word	0x000000ff
        /*04b4*/ 	.word	0x00000000
        /*04b8*/ 	.short	0x010a
        /*04ba*/ 	.byte	0x05
	.zero		1


	//   ....[60]....
        /*04bc*/ 	.word	0x00003870
        /*04c0*/ 	.word	0x000000ff
        /*04c4*/ 	.word	0x00000000
        /*04c8*/ 	.short	0x010a
        /*04ca*/ 	.byte	0x05
	.zero		1


	//   ....[61]....
        /*04cc*/ 	.word	0x00003900
        /*04d0*/ 	.word	0x000000ff
        /*04d4*/ 	.word	0x00000000
        /*04d8*/ 	.short	0x010a
        /*04da*/ 	.byte	0x05
	.zero		1


	//   ....[62]....
        /*04dc*/ 	.word	0x00003990
        /*04e0*/ 	.word	0x000000ff
        /*04e4*/ 	.word	0x00000000
        /*04e8*/ 	.short	0x010a
        /*04ea*/ 	.byte	0x06
	.zero		1


	//   ....[63]....
        /*04ec*/ 	.word	0x00003e00
        /*04f0*/ 	.word	0x00000000
        /*04f4*/ 	.word	0x00000070
        /*04f8*/ 	.short	0x010a
        /*04fa*/ 	.byte	0xff
	.zero		1


	//   ....[64]....
        /*04fc*/ 	.word	0x00003ec0
        /*0500*/ 	.word	0x00000000
        /*0504*/ 	.word	0x00000000
        /*0508*/ 	.short	0x0101
        /*050a*/ 	.byte	0xff
	.zero		1


	//   ....[65]....
        /*050c*/ 	.word	0x000041e0
        /*0510*/ 	.word	0x000000ff
        /*0514*/ 	.word	0x00000068
        /*0518*/ 	.short	0x010a
        /*051a*/ 	.byte	0x07
	.zero		1


	//   ....[66]....
        /*051c*/ 	.word	0x000043d0
        /*0520*/ 	.word	0x000000ff
        /*0524*/ 	.word	0x00000048
        /*0528*/ 	.short	0x010a
        /*052a*/ 	.byte	0x07
	.zero		1


	//   ....[67]....
        /*052c*/ 	.word	0x00004550
        /*0530*/ 	.word	0x000000ff
        /*0534*/ 	.word	0x00000030
        /*0538*/ 	.short	0x010b
        /*053a*/ 	.byte	0x07
	.zero		1


	//   ....[68]....
        /*053c*/ 	.word	0x00004560
        /*0540*/ 	.word	0x000000ff
        /*0544*/ 	.word	0x00000000
        /*0548*/ 	.short	0x0101
        /*054a*/ 	.byte	0x08
	.zero		1


	//   ....[69]....
        /*054c*/ 	.word	0x00004570
        /*0550*/ 	.word	0x000000ff
        /*0554*/ 	.word	0x00000050
        /*0558*/ 	.short	0x010a
        /*055a*/ 	.byte	0x07
	.zero		1


	//   ....[70]....
        /*055c*/ 	.word	0x000046f0
        /*0560*/ 	.word	0x000000ff
        /*0564*/ 	.word	0x00000038
        /*0568*/ 	.short	0x010b
        /*056a*/ 	.byte	0x07
	.zero		1


	//   ....[71]....
        /*056c*/ 	.word	0x00004730
        /*0570*/ 	.word	0x000000ff
        /*0574*/ 	.word	0x00000000
        /*0578*/ 	.short	0x0101
        /*057a*/ 	.byte	0x08
	.zero		1


	//   ....[72]....
        /*057c*/ 	.word	0x00004770
        /*0580*/ 	.word	0x000000ff
        /*0584*/ 	.word	0x00000058
        /*0588*/ 	.short	0x010a
        /*058a*/ 	.byte	0x07
	.zero		1


	//   ....[73]....
        /*058c*/ 	.word	0x000049b0
        /*0590*/ 	.word	0x000000ff
        /*0594*/ 	.word	0x00000040
        /*0598*/ 	.short	0x010b
        /*059a*/ 	.byte	0x07
	.zero		1


	//   ....[74]....
        /*059c*/ 	.word	0x000049d0
        /*05a0*/ 	.word	0x000000ff
        /*05a4*/ 	.word	0x00000000
        /*05a8*/ 	.short	0x0101
        /*05aa*/ 	.byte	0x0d
	.zero		1


	//   ....[75]....
        /*05ac*/ 	.word	0x00004a00
        /*05b0*/ 	.word	0x000000ff
        /*05b4*/ 	.word	0x00000048
        /*05b8*/ 	.short	0x010a
        /*05ba*/ 	.byte	0x07
	.zero		1


	//   ....[76]....
        /*05bc*/ 	.word	0x00004a20
        /*05c0*/ 	.word	0x000000ff
        /*05c4*/ 	.word	0x00000050
        /*05c8*/ 	.short	0x010a
        /*05ca*/ 	.byte	0x07
	.zero		1


	//   ....[77]....
        /*05cc*/ 	.word	0x00004a60
        /*05d0*/ 	.word	0x00000000
        /*05d4*/ 	.word	0x00000058
        /*05d8*/ 	.short	0x010a
        /*05da*/ 	.byte	0xff
	.zero		1


	//   ....[78]....
        /*05dc*/ 	.word	0x00004da0
        /*05e0*/ 	.word	0x00000000
        /*05e4*/ 	.word	0x00000070
        /*05e8*/ 	.short	0x010a
        /*05ea*/ 	.byte	0xff
	.zero		1


	//   ....[79]....
        /*05ec*/ 	.word	0x00004eb0
        /*05f0*/ 	.word	0x00000000
        /*05f4*/ 	.word	0x00000000
        /*05f8*/ 	.short	0x0101
        /*05fa*/ 	.byte	0xff
	.zero		1


	//   ....[80]....
        /*05fc*/ 	.word	0x000058a0
        /*0600*/ 	.word	0x00000002
        /*0604*/ 	.word	0x00000030
        /*0608*/ 	.short	0x010a
        /*060a*/ 	.byte	0xff
	.zero		1


	//   ....[81]....
        /*060c*/ 	.word	0x000058e0
        /*0610*/ 	.word	0x00000072
        /*0614*/ 	.word	0x00000090
        /*0618*/ 	.short	0x010a
        /*061a*/ 	.byte	0xff
	.zero		1


	//   ....[82]....
        /*061c*/ 	.word	0x00005a10
        /*0620*/ 	.word	0x00000002
        /*0624*/ 	.word	0x00000030
        /*0628*/ 	.short	0x010a
        /*062a*/ 	.byte	0xff
	.zero		1


	//   ....[83]....
        /*062c*/ 	.word	0x00005b30
        /*0630*/ 	.word	0x00000000
        /*0634*/ 	.word	0x00000000
        /*0638*/ 	.short	0x0101
        /*063a*/ 	.byte	0xff
	.zero		1


	//   ....[84]....
        /*063c*/ 	.word	0x00005bb0
        /*0640*/ 	.word	0x00000072
        /*0644*/ 	.word	0x00000090
        /*0648*/ 	.short	0x010a
        /*064a*/ 	.byte	0xff
	.zero		1


	//   ....[85]....
        /*064c*/ 	.word	0x00006750
        /*0650*/ 	.word	0x00000003
        /*0654*/ 	.word	0x00000030
        /*0658*/ 	.short	0x010a
        /*065a*/ 	.byte	0xff
	.zero		1


	//   ....[86]....
        /*065c*/ 	.word	0x00006810
        /*0660*/ 	.word	0x00000003
        /*0664*/ 	.word	0x00000030
        /*0668*/ 	.short	0x010a
        /*066a*/ 	.byte	0xff
	.zero		1


	//   ....[87]....
        /*066c*/ 	.word	0x00006930
        /*0670*/ 	.word	0x00000000
        /*0674*/ 	.word	0x00000000
        /*0678*/ 	.short	0x0101
        /*067a*/ 	.byte	0xff
	.zero		1


	//   ....[88]....
        /*067c*/ 	.word	0x00007540
        /*0680*/ 	.word	0x00000002
        /*0684*/ 	.word	0x00000030
        /*0688*/ 	.short	0x010a
        /*068a*/ 	.byte	0xff
	.zero		1


	//   ....[89]....
        /*068c*/ 	.word	0x00007600
        /*0690*/ 	.word	0x00000002
        /*0694*/ 	.word	0x00000030
        /*0698*/ 	.short	0x010a
        /*069a*/ 	.byte	0xff
	.zero		1


	//   ....[90]....
        /*069c*/ 	.word	0x00007720
        /*06a0*/ 	.word	0x00000000
        /*06a4*/ 	.word	0x00000000
        /*06a8*/ 	.short	0x0101
        /*06aa*/ 	.byte	0xff
	.zero		1


	//   ....[91]....
        /*06ac*/ 	.word	0x00007b80
        /*06b0*/ 	.word	0x000000ff
        /*06b4*/ 	.word	0x00000000
        /*06b8*/ 	.short	0x0101
        /*06ba*/ 	.byte	0x05
	.zero		1


	//   ....[92]....
        /*06bc*/ 	.word	0x00008440
        /*06c0*/ 	.word	0x00000002
        /*06c4*/ 	.word	0x000000e0
        /*06c8*/ 	.short	0x010a
        /*06ca*/ 	.byte	0xff
	.zero		1


	//   ....[93]....
        /*06cc*/ 	.word	0x000084a0
        /*06d0*/ 	.word	0x00000002
        /*06d4*/ 	.word	0x00000018
        /*06d8*/ 	.short	0x010a
        /*06da*/ 	.byte	0xff
	.zero		1


	//   ....[94]....
        /*06dc*/ 	.word	0x00008500
        /*06e0*/ 	.word	0x00000002
        /*06e4*/ 	.word	0x00000018
        /*06e8*/ 	.short	0x010a
        /*06ea*/ 	.byte	0xff
	.zero		1


	//   ....[95]....
        /*06ec*/ 	.word	0x00008550
        /*06f0*/ 	.word	0x00000002
        /*06f4*/ 	.word	0x00000070
        /*06f8*/ 	.short	0x010a
        /*06fa*/ 	.byte	0xff
	.zero		1


	//   ....[96]....
        /*06fc*/ 	.word	0x000085b0
        /*0700*/ 	.word	0x00000000
        /*0704*/ 	.word	0x00000000
        /*0708*/ 	.short	0x010a
        /*070a*/ 	.byte	0xff
	.zero		1


	//   ....[97]....
        /*070c*/ 	.word	0x00008610
        /*0710*/ 	.word	0x00000000
        /*0714*/ 	.word	0x00000000
        /*0718*/ 	.short	0x010a
        /*071a*/ 	.byte	0xff
	.zero		1


	//   ....[98]....
        /*071c*/ 	.word	0x00008660
        /*0720*/ 	.word	0x00000000
        /*0724*/ 	.word	0x000000d0
        /*0728*/ 	.short	0x010a
        /*072a*/ 	.byte	0xff
	.zero		1


	//   ....[99]....
        /*072c*/ 	.word	0x000086c0
        /*0730*/ 	.word	0x00000000
        /*0734*/ 	.word	0x00000080
        /*0738*/ 	.short	0x010a
        /*073a*/ 	.byte	0xff
	.zero		1


	//   ....[100]....
        /*073c*/ 	.word	0x00008710
        /*0740*/ 	.word	0x00000000
        /*0744*/ 	.word	0x00000070
        /*0748*/ 	.short	0x010a
        /*074a*/ 	.byte	0xff
	.zero		1


	//   ....[101]....
        /*074c*/ 	.word	0x00008770
        /*0750*/ 	.word	0x00000000
        /*0754*/ 	.word	0x00000080
        /*0758*/ 	.short	0x010a
        /*075a*/ 	.byte	0xff
	.zero		1


	//   ....[102]....
        /*075c*/ 	.word	0x000087c0
        /*0760*/ 	.word	0x00000000
        /*0764*/ 	.word	0x00000070
        /*0768*/ 	.short	0x010a
        /*076a*/ 	.byte	0xff
	.zero		1


	//   ....[103]....
        /*076c*/ 	.word	0x00008820
        /*0770*/ 	.word	0x00000002
        /*0774*/ 	.word	0x000000b0
        /*0778*/ 	.short	0x010a
        /*077a*/ 	.byte	0xff
	.zero		1


	//   ....[104]....
        /*077c*/ 	.word	0x00008880
        /*0780*/ 	.word	0x00000000
        /*0784*/ 	.word	0x00000000
        /*0788*/ 	.short	0x010a
        /*078a*/ 	.byte	0xff
	.zero		1


	//   ....[105]....
        /*078c*/ 	.word	0x000088e0
        /*0790*/ 	.word	0x00000000
        /*0794*/ 	.word	0x00000000
        /*0798*/ 	.short	0x010a
        /*079a*/ 	.byte	0xff
	.zero		1


	//   ....[106]....
        /*079c*/ 	.word	0x00008940
        /*07a0*/ 	.word	0x00000000
        /*07a4*/ 	.word	0x00000000
        /*07a8*/ 	.short	0x010a
        /*07aa*/ 	.byte	0xff
	.zero		1


	//   ....[107]....
        /*07ac*/ 	.word	0x000089a0
        /*07b0*/ 	.word	0x00000000
        /*07b4*/ 	.word	0x00000000
        /*07b8*/ 	.short	0x010a
        /*07ba*/ 	.byte	0xff
	.zero		1


	//   ....[108]....
        /*07bc*/ 	.word	0x00008a00
        /*07c0*/ 	.word	0x00000000
        /*07c4*/ 	.word	0x00000000
        /*07c8*/ 	.short	0x010a
        /*07ca*/ 	.byte	0xff
	.zero		1


	//   ....[109]....
        /*07cc*/ 	.word	0x00008a50
        /*07d0*/ 	.word	0x00000000
        /*07d4*/ 	.word	0x00000070
        /*07d8*/ 	.short	0x010a
        /*07da*/ 	.byte	0xff
	.zero		1


	//   ....[110]....
        /*07dc*/ 	.word	0x00008ab0
        /*07e0*/ 	.word	0x00000000
        /*07e4*/ 	.word	0x00000068
        /*07e8*/ 	.short	0x010a
        /*07ea*/ 	.byte	0xff
	.zero		1


	//   ....[111]....
        /*07ec*/ 	.word	0x00008b10
        /*07f0*/ 	.word	0x00000000
        /*07f4*/ 	.word	0x00000048
        /*07f8*/ 	.short	0x010a
        /*07fa*/ 	.byte	0xff
	.zero		1


	//   ....[112]....
        /*07fc*/ 	.word	0x00008b70
        /*0800*/ 	.word	0x00000000
        /*0804*/ 	.word	0x00000050
        /*0808*/ 	.short	0x010a
        /*080a*/ 	.byte	0xff
	.zero		1


	//   ....[113]....
        /*080c*/ 	.word	0x00008bd0
        /*0810*/ 	.word	0x00000000
        /*0814*/ 	.word	0x00000058
        /*0818*/ 	.short	0x010a
        /*081a*/ 	.byte	0xff
	.zero		1


	//   ....[114]....
        /*081c*/ 	.word	0x00008c30
        /*0820*/ 	.word	0x00000000
        /*0824*/ 	.word	0x00000048
        /*0828*/ 	.short	0x010a
        /*082a*/ 	.byte	0xff
	.zero		1


	//   ....[115]....
        /*082c*/ 	.word	0x00008c90
        /*0830*/ 	.word	0x00000000
        /*0834*/ 	.word	0x00000050
        /*0838*/ 	.short	0x010a
        /*083a*/ 	.byte	0xff
	.zero		1


	//   ....[116]....
        /*083c*/ 	.word	0x00008ce0
        /*0840*/ 	.word	0x00000000
        /*0844*/ 	.word	0x00000070
        /*0848*/ 	.short	0x010a
        /*084a*/ 	.byte	0xff
	.zero		1


	//   ....[117]....
        /*084c*/ 	.word	0x00008d30
        /*0850*/ 	.word	0x00000002
        /*0854*/ 	.word	0x00000030
        /*0858*/ 	.short	0x010a
        /*085a*/ 	.byte	0xff
	.zero		1


	//   ....[118]....
        /*085c*/ 	.word	0x00008d80
        /*0860*/ 	.word	0x00000072
        /*0864*/ 	.word	0x00000090
        /*0868*/ 	.short	0x010a
        /*086a*/ 	.byte	0xff
	.zero		1


	//   ....[119]....
        /*086c*/ 	.word	0x00008dd0
        /*0870*/ 	.word	0x00000003
        /*0874*/ 	.word	0x00000030
        /*0878*/ 	.short	0x010a
        /*087a*/ 	.byte	0xff
	.zero		1


	//   ....[120]....
        /*087c*/ 	.word	0x00008e20
        /*0880*/ 	.word	0x00000002
        /*0884*/ 	.word	0x00000030
        /*0888*/ 	.short	0x010a
        /*088a*/ 	.byte	0xff
	.zero		1


	//----- nvinfo : EIATTR_NUM_MBARRIERS
	.align		4
.L_48:
        /*088c*/ 	.byte	0x03, 0x38
        /*088e*/ 	.short	0x001e


	//----- nvinfo : EIATTR_EXIT_INSTR_OFFSETS
	.align		4
        /*0890*/ 	.byte	0x04, 0x1c
        /*0892*/ 	.short	(.L_50 - .L_49)


	//   ....[0]....
.L_49:
        /*0894*/ 	.word	0x00002590


	//   ....[1]....
        /*0898*/ 	.word	0x00002a80


	//   ....[2]....
        /*089c*/ 	.word	0x00002ae0


	//   ....[3]....
        /*08a0*/ 	.word	0x00003bf0


	//   ....[4]....
        /*08a4*/ 	.word	0x00004a90


	//   ....[5]....
        /*08a8*/ 	.word	0x00004ad0


	//   ....[6]....
        /*08ac*/ 	.word	0x00008430


	//----- nvinfo : EIATTR_MAX_THREADS
	.align		4
.L_50:
        /*08b0*/ 	.byte	0x04, 0x05
        /*08b2*/ 	.short	(.L_52 - .L_51)
.L_51:
        /*08b4*/ 	.word	0x00000100
        /*08b8*/ 	.word	0x00000001
        /*08bc*/ 	.word	0x00000001


	//----- nvinfo : EIATTR_CRS_STACK_SIZE
	.align		4
.L_52:
        /*08c0*/ 	.byte	0x04, 0x1e
        /*08c2*/ 	.short	(.L_54 - .L_53)
.L_53:
        /*08c4*/ 	.word	0x00000000


	//----- nvinfo : EIATTR_CBANK_PARAM_SIZE
	.align		4
.L_54:
        /*08c8*/ 	.byte	0x03, 0x19
        /*08ca*/ 	.short	0x0800


	//----- nvinfo : EIATTR_PARAM_CBANK
	.align		4
        /*08cc*/ 	.byte	0x04, 0x0a
        /*08ce*/ 	.short	(.L_56 - .L_55)
	.align		4
.L_55:
        /*08d0*/ 	.word	index@(.nv.constant0._ZN7cutlass13device_kernelINS_4gemm6kernel13GemmUniversalIN4cute5tupleIJiiiiEEENS1_10collective13CollectiveMmaINS1_35MainloopSm100TmaUmmaWarpSpecializedILi3ELi2ELi4ENS5_IJNS4_1CILi1EEESB_SB_EEEEENS5_IJNSA_ILi64EEENSA_ILi192EEENSA_ILi256EEEEEENS_12float_e4m3_tENS5_IJlSB_lEEESI_SJ_NS4_8TiledMMAINS4_8MMA_AtomIJNS4_10MMA_TraitsINS4_19SM100_MMA_F8F6F4_SSEJSI_SI_fSE_SF_NS4_17integral_constantINS4_4UMMA5MajorELSQ_0EEESR_NSO_INSP_7ScaleInELSS_0EEEST_EEEEEENS4_6LayoutISC_NS5_IJNSA_ILi0EEESX_SX_EEEEENS5_IJNS4_10UnderscoreES10_S10_EEEEENS4_13SM90_TMA_LOADENS4_14ComposedLayoutINS4_7SwizzleILi3ELi4ELi3EEENS4_18smem_ptr_flag_bitsILi8EEENSW_INS5_IJNSA_ILi8EEENSA_ILi128EEEEEENS5_IJS1A_SB_EEEEEEEvNS4_8identityES13_S1E_vS1F_EENS_8epilogue10collective18CollectiveEpilogueINS1H_23Sm100TmaWarpSpecializedILi3ELi2ELi32ELb0ELb0EEEJSH_NS5_IJNSW_ISE_SB_EES1M_EEESI_SJ_SI_SJ_NS1H_6fusion15FusionCallbacksIS1L_NS1O_17LinearCombinationISI_fSI_fLNS_15FloatRoundStyleE2EEESH_S1N_JEEENS4_5SM1004TMEM4LOAD26SM100_TMEM_LOAD_16dp32b32xES13_NS14_INS15_ILi2ELi4ELi3EEES18_NSW_INS5_IJS19_SE_EEENS5_IJSE_SB_EEEEEEENS4_39AutoVectorizingCopyWithAssumedAlignmentILi128EEENS4_14SM90_TMA_STOREES22_S24_S24_EEEvvEEEEvNT_6ParamsE)
        /*08d4*/ 	.short	0x0380
        /*08d6*/ 	.short	0x0800


	//----- nvinfo : EIATTR_SW_WAR
	.align		4
.L_56:
        /*08d8*/ 	.byte	0x04, 0x36
        /*08da*/ 	.short	(.L_58 - .L_57)
.L_57:
        /*08dc*/ 	.word	0x00000008
.L_58:


//--------------------- .nv.callgraph             --------------------------
	.section	.nv.callgraph,"",@"SHT_CUDA_CALLGRAPH"
	.align	4
	.sectionentsize	8
	.align		4
        /*0000*/ 	.word	0x00000000
	.align		4
        /*0004*/ 	.word	0xffffffff
	.align		4
        /*0008*/ 	.word	index@(_ZN7cutlass13device_kernelINS_4gemm6kernel13GemmUniversalIN4cute5tupleIJiiiiEEENS1_10collective13CollectiveMmaINS1_35MainloopSm100TmaUmmaWarpSpecializedILi3ELi2ELi4ENS5_IJNS4_1CILi1EEESB_SB_EEEEENS5_IJNSA_ILi64EEENSA_ILi192EEENSA_ILi256EEEEEENS_12float_e4m3_tENS5_IJlSB_lEEESI_SJ_NS4_8TiledMMAINS4_8MMA_AtomIJNS4_10MMA_TraitsINS4_19SM100_MMA_F8F6F4_SSEJSI_SI_fSE_SF_NS4_17integral_constantINS4_4UMMA5MajorELSQ_0EEESR_NSO_INSP_7ScaleInELSS_0EEEST_EEEEEENS4_6LayoutISC_NS5_IJNSA_ILi0EEESX_SX_EEEEENS5_IJNS4_10UnderscoreES10_S10_EEEEENS4_13SM90_TMA_LOADENS4_14ComposedLayoutINS4_7SwizzleILi3ELi4ELi3EEENS4_18smem_ptr_flag_bitsILi8EEENSW_INS5_IJNSA_ILi8EEENSA_ILi128EEEEEENS5_IJS1A_SB_EEEEEEEvNS4_8identityES13_S1E_vS1F_EENS_8epilogue10collective18CollectiveEpilogueINS1H_23Sm100TmaWarpSpecializedILi3ELi2ELi32ELb0ELb0EEEJSH_NS5_IJNSW_ISE_SB_EES1M_EEESI_SJ_SI_SJ_NS1H_6fusion15FusionCallbacksIS1L_NS1O_17LinearCombinationISI_fSI_fLNS_15FloatRoundStyleE2EEESH_S1N_JEEENS4_5SM1004TMEM4LOAD26SM100_TMEM_LOAD_16dp32b32xES13_NS14_INS15_ILi2ELi4ELi3EEES18_NSW_INS5_IJS19_SE_EEENS5_IJSE_SB_EEEEEEENS4_39AutoVectorizingCopyWithAssumedAlignmentILi128EEENS4_14SM90_TMA_STOREES22_S24_S24_EEEvvEEEEvNT_6ParamsE)
	.align		4
        /*000c*/ 	.word	index@(__assertfail)
	.align		4
        /*0010*/ 	.word	0x00000000
	.align		4
        /*0014*/ 	.word	0xfffffffe
	.align		4
        /*0018*/ 	.word	0x00000000
	.align		4
        /*001c*/ 	.word	0xfffffffd
	.align		4
        /*0020*/ 	.word	0x00000000
	.align		4
        /*0024*/ 	.word	0xfffffffc


//--------------------- .nv.constant4             --------------------------
	.section	.nv.constant4,"a",@progbits
	.align	8
	.align		8
.nv.constant4:
        /*0000*/ 	.dword	__assertfail
	.align		8
        /*0008*/ 	.dword	__unnamed_1
	.align		8
        /*0010*/ 	.dword	__unnamed_2
	.align		8
        /*0018*/ 	.dword	__unnamed_3
	.align		8
        /*0020*/ 	.dword	_ZN40_INTERNAL_31b40420_4_k_cu_620a0d3f_205154cuda3std3__45__cpo5beginE
	.align		8
        /*0028*/ 	.dword	_ZN40_INTERNAL_31b40420_4_k_cu_620a0d3f_205154cuda3std3__45__cpo3endE
	.align		8
        /*0030*/ 	.dword	_ZN40_INTERNAL_31b40420_4_k_cu_620a0d3f_205154cuda3std3__45__cpo6cbeginE
	.align		8
        /*0038*/ 	.dword	_ZN40_INTERNAL_31b40420_4_k_cu_620a0d3f_205154cuda3std3__45__cpo4cendE
	.align		8
        /*0040*/ 	.dword	_ZN40_INTERNAL_31b40420_4_k_cu_620a0d3f_205154cuda3std3__442_GLOBAL__N__31b40420_4_k_cu_620a0d3f_205156ignoreE
	.align		8
        /*0048*/ 	.dword	_ZN40_INTERNAL_31b40420_4_k_cu_620a0d3f_205154cuda3std3__419piecewise_constructE
	.align		8
        /*0050*/ 	.dword	_ZN40_INTERNAL_31b40420_4_k_cu_620a0d3f_205154cuda3std3__48in_placeE
	.align		8
        /*0058*/ 	.dword	_ZN40_INTERNAL_31b40420_4_k_cu_620a0d3f_205154cuda3std6ranges3__45__cpo4swapE
	.align		8
        /*0060*/ 	.dword	_ZN40_INTERNAL_31b40420_4_k_cu_620a0d3f_205154cuda3std6ranges3__45__cpo9iter_moveE
	.align		8
        /*0068*/ 	.dword	_ZN40_INTERNAL_31b40420_4_k_cu_620a0d3f_205154cute7productE
	.align		8
        /*0070*/ 	.dword	_ZN40_INTERNAL_31b40420_4_k_cu_620a0d3f_205154cute1_E
	.align		8
        /*0078*/ 	.dword	$str$25
	.align		8
        /*0080*/ 	.dword	$str$26
	.align		8
        /*0088*/ 	.dword	$str$27
	.align		8
        /*0090*/ 	.dword	$str$28


//--------------------- .text._ZN7cutlass13device_kernelINS_4gemm6kernel13GemmUniversalIN4cute5tupleIJiiiiEEENS1_10collective13CollectiveMmaINS1_35MainloopSm100TmaUmmaWarpSpecializedILi3ELi2ELi4ENS5_IJNS4_1CILi1EEESB_SB_EEEEENS5_IJNSA_ILi64EEENSA_ILi192EEENSA_ILi256EEEEEENS_12float_e4m3_tENS5_IJlSB_lEEESI_SJ_NS4_8TiledMMAINS4_8MMA_AtomIJNS4_10MMA_TraitsINS4_19SM100_MMA_F8F6F4_SSEJSI_SI_fSE_SF_NS4_17integral_constantINS4_4UMMA5MajorELSQ_0EEESR_NSO_INSP_7ScaleInELSS_0EEEST_EEEEEENS4_6LayoutISC_NS5_IJNSA_ILi0EEESX_SX_EEEEENS5_IJNS4_10UnderscoreES10_S10_EEEEENS4_13SM90_TMA_LOADENS4_14ComposedLayoutINS4_7SwizzleILi3ELi4ELi3EEENS4_18smem_ptr_flag_bitsILi8EEENSW_INS5_IJNSA_ILi8EEENSA_ILi128EEEEEENS5_IJS1A_SB_EEEEEEEvNS4_8identityES13_S1E_vS1F_EENS_8epilogue10collective18CollectiveEpilogueINS1H_23Sm100TmaWarpSpecializedILi3ELi2ELi32ELb0ELb0EEEJSH_NS5_IJNSW_ISE_SB_EES1M_EEESI_SJ_SI_SJ_NS1H_6fusion15FusionCallbacksIS1L_NS1O_17LinearCombinationISI_fSI_fLNS_15FloatRoundStyleE2EEESH_S1N_JEEENS4_5SM1004TMEM4LOAD26SM100_TMEM_LOAD_16dp32b32xES13_NS14_INS15_ILi2ELi4ELi3EEES18_NSW_INS5_IJS19_SE_EEENS5_IJSE_SB_EEEEEEENS4_39AutoVectorizingCopyWithAssumedAlignmentILi128EEENS4_14SM90_TMA_STOREES22_S24_S24_EEEvvEEEEvNT_6ParamsE --------------------------
	.section	.text._ZN7cutlass13device_kernelINS_4gemm6kernel13GemmUniversalIN4cute5tupleIJiiiiEEENS1_10collective13CollectiveMmaINS1_35MainloopSm100TmaUmmaWarpSpecializedILi3ELi2ELi4ENS5_IJNS4_1CILi1EEESB_SB_EEEEENS5_IJNSA_ILi64EEENSA_ILi192EEENSA_ILi256EEEEEENS_12float_e4m3_tENS5_IJlSB_lEEESI_SJ_NS4_8TiledMMAINS4_8MMA_AtomIJNS4_10MMA_TraitsINS4_19SM100_MMA_F8F6F4_SSEJSI_SI_fSE_SF_NS4_17integral_constantINS4_4UMMA5MajorELSQ_0EEESR_NSO_INSP_7ScaleInELSS_0EEEST_EEEEEENS4_6LayoutISC_NS5_IJNSA_ILi0EEESX_SX_EEEEENS5_IJNS4_10UnderscoreES10_S10_EEEEENS4_13SM90_TMA_LOADENS4_14ComposedLayoutINS4_7SwizzleILi3ELi4ELi3EEENS4_18smem_ptr_flag_bitsILi8EEENSW_INS5_IJNSA_ILi8EEENSA_ILi128EEEEEENS5_IJS1A_SB_EEEEEEEvNS4_8identityES13_S1E_vS1F_EENS_8epilogue10collective18CollectiveEpilogueINS1H_23Sm100TmaWarpSpecializedILi3ELi2ELi32ELb0ELb0EEEJSH_NS5_IJNSW_ISE_SB_EES1M_EEESI_SJ_SI_SJ_NS1H_6fusion15FusionCallbacksIS1L_NS1O_17LinearCombinationISI_fSI_fLNS_15FloatRoundStyleE2EEESH_S1N_JEEENS4_5SM1004TMEM4LOAD26SM100_TMEM_LOAD_16dp32b32xES13_NS14_INS15_ILi2ELi4ELi3EEES18_NSW_INS5_IJS19_SE_EEENS5_IJSE_SB_EEEEEEENS4_39AutoVectorizingCopyWithAssumedAlignmentILi128EEENS4_14SM90_TMA_STOREES22_S24_S24_EEEvvEEEEvNT_6ParamsE,"ax",@progbits
	.align	128
.text._ZN7cutlass13device_kernelINS_4gemm6kernel13GemmUniversalIN4cute5tupleIJiiiiEEENS1_10collective13CollectiveMmaINS1_35MainloopSm100TmaUmmaWarpSpecializedILi3ELi2ELi4ENS5_IJNS4_1CILi1EEESB_SB_EEEEENS5_IJNSA_ILi64EEENSA_ILi192EEENSA_ILi256EEEEEENS_12float_e4m3_tENS5_IJlSB_lEEESI_SJ_NS4_8TiledMMAINS4_8MMA_AtomIJNS4_10MMA_TraitsINS4_19SM100_MMA_F8F6F4_SSEJSI_SI_fSE_SF_NS4_17integral_constantINS4_4UMMA5MajorELSQ_0EEESR_NSO_INSP_7ScaleInELSS_0EEEST_EEEEEENS4_6LayoutISC_NS5_IJNSA_ILi0EEESX_SX_EEEEENS5_IJNS4_10UnderscoreES10_S10_EEEEENS4_13SM90_TMA_LOADENS4_14ComposedLayoutINS4_7SwizzleILi3ELi4ELi3EEENS4_18smem_ptr_flag_bitsILi8EEENSW_INS5_IJNSA_ILi8EEENSA_ILi128EEEEEENS5_IJS1A_SB_EEEEEEEvNS4_8identityES13_S1E_vS1F_EENS_8epilogue10collective18CollectiveEpilogueINS1H_23Sm100TmaWarpSpecializedILi3ELi2ELi32ELb0ELb0EEEJSH_NS5_IJNSW_ISE_SB_EES1M_EEESI_SJ_SI_SJ_NS1H_6fusion15FusionCallbacksIS1L_NS1O_17LinearCombinationISI_fSI_fLNS_15FloatRoundStyleE2EEESH_S1N_JEEENS4_5SM1004TMEM4LOAD26SM100_TMEM_LOAD_16dp32b32xES13_NS14_INS15_ILi2ELi4ELi3EEES18_NSW_INS5_IJS19_SE_EEENS5_IJSE_SB_EEEEEEENS4_39AutoVectorizingCopyWithAssumedAlignmentILi128EEENS4_14SM90_TMA_STOREES22_S24_S24_EEEvvEEEEvNT_6ParamsE:
        .type           _ZN7cutlass13device_kernelINS_4gemm6kernel13GemmUniversalIN4cute5tupleIJiiiiEEENS1_10collective13CollectiveMmaINS1_35MainloopSm100TmaUmmaWarpSpecializedILi3ELi2ELi4ENS5_IJNS4_1CILi1EEESB_SB_EEEEENS5_IJNSA_ILi64EEENSA_ILi192EEENSA_ILi256EEEEEENS_12float_e4m3_tENS5_IJlSB_lEEESI_SJ_NS4_8TiledMMAINS4_8MMA_AtomIJNS4_10MMA_TraitsINS4_19SM100_MMA_F8F6F4_SSEJSI_SI_fSE_SF_NS4_17integral_constantINS4_4UMMA5MajorELSQ_0EEESR_NSO_INSP_7ScaleInELSS_0EEEST_EEEEEENS4_6LayoutISC_NS5_IJNSA_ILi0EEESX_SX_EEEEENS5_IJNS4_10UnderscoreES10_S10_EEEEENS4_13SM90_TMA_LOADENS4_14ComposedLayoutINS4_7SwizzleILi3ELi4ELi3EEENS4_18smem_ptr_flag_bitsILi8EEENSW_INS5_IJNSA_ILi8EEENSA_ILi128EEEEEENS5_IJS1A_SB_EEEEEEEvNS4_8identityES13_S1E_vS1F_EENS_8epilogue10collective18CollectiveEpilogueINS1H_23Sm100TmaWarpSpecializedILi3ELi2ELi32ELb0ELb0EEEJSH_NS5_IJNSW_ISE_SB_EES1M_EEESI_SJ_SI_SJ_NS1H_6fusion15FusionCallbacksIS1L_NS1O_17LinearCombinationISI_fSI_fLNS_15FloatRoundStyleE2EEESH_S1N_JEEENS4_5SM1004TMEM4LOAD26SM100_TMEM_LOAD_16dp32b32xES13_NS14_INS15_ILi2ELi4ELi3EEES18_NSW_INS5_IJS19_SE_EEENS5_IJSE_SB_EEEEEEENS4_39AutoVectorizingCopyWithAssumedAlignmentILi128EEENS4_14SM90_TMA_STOREES22_S24_S24_EEEvvEEEEvNT_6ParamsE,@function
        .size           _ZN7cutlass13device_kernelINS_4gemm6kernel13GemmUniversalIN4cute5tupleIJiiiiEEENS1_10collective13CollectiveMmaINS1_35MainloopSm100TmaUmmaWarpSpecializedILi3ELi2ELi4ENS5_IJNS4_1CILi1EEESB_SB_EEEEENS5_IJNSA_ILi64EEENSA_ILi192EEENSA_ILi256EEEEEENS_12float_e4m3_tENS5_IJlSB_lEEESI_SJ_NS4_8TiledMMAINS4_8MMA_AtomIJNS4_10MMA_TraitsINS4_19SM100_MMA_F8F6F4_SSEJSI_SI_fSE_SF_NS4_17integral_constantINS4_4UMMA5MajorELSQ_0EEESR_NSO_INSP_7ScaleInELSS_0EEEST_EEEEEENS4_6LayoutISC_NS5_IJNSA_ILi0EEESX_SX_EEEEENS5_IJNS4_10UnderscoreES10_S10_EEEEENS4_13SM90_TMA_LOADENS4_14ComposedLayoutINS4_7SwizzleILi3ELi4ELi3EEENS4_18smem_ptr_flag_bitsILi8EEENSW_INS5_IJNSA_ILi8EEENSA_ILi128EEEEEENS5_IJS1A_SB_EEEEEEEvNS4_8identityES13_S1E_vS1F_EENS_8epilogue10collective18CollectiveEpilogueINS1H_23Sm100TmaWarpSpecializedILi3ELi2ELi32ELb0ELb0EEEJSH_NS5_IJNSW_ISE_SB_EES1M_EEESI_SJ_SI_SJ_NS1H_6fusion15FusionCallbacksIS1L_NS1O_17LinearCombinationISI_fSI_fLNS_15FloatRoundStyleE2EEESH_S1N_JEEENS4_5SM1004TMEM4LOAD26SM100_TMEM_LOAD_16dp32b32xES13_NS14_INS15_ILi2ELi4ELi3EEES18_NSW_INS5_IJS19_SE_EEENS5_IJSE_SB_EEEEEEENS4_39AutoVectorizingCopyWithAssumedAlignmentILi128EEENS4_14SM90_TMA_STOREES22_S24_S24_EEEvvEEEEvNT_6ParamsE,(.L_x_158 - _ZN7cutlass13device_kernelINS_4gemm6kernel13GemmUniversalIN4cute5tupleIJiiiiEEENS1_10collective13CollectiveMmaINS1_35MainloopSm100TmaUmmaWarpSpecializedILi3ELi2ELi4ENS5_IJNS4_1CILi1EEESB_SB_EEEEENS5_IJNSA_ILi64EEENSA_ILi192EEENSA_ILi256EEEEEENS_12float_e4m3_tENS5_IJlSB_lEEESI_SJ_NS4_8TiledMMAINS4_8MMA_AtomIJNS4_10MMA_TraitsINS4_19SM100_MMA_F8F6F4_SSEJSI_SI_fSE_SF_NS4_17integral_constantINS4_4UMMA5MajorELSQ_0EEESR_NSO_INSP_7ScaleInELSS_0EEEST_EEEEEENS4_6LayoutISC_NS5_IJNSA_ILi0EEESX_SX_EEEEENS5_IJNS4_10UnderscoreES10_S10_EEEEENS4_13SM90_TMA_LOADENS4_14ComposedLayoutINS4_7SwizzleILi3ELi4ELi3EEENS4_18smem_ptr_flag_bitsILi8EEENSW_INS5_IJNSA_ILi8EEENSA_ILi128EEEEEENS5_IJS1A_SB_EEEEEEEvNS4_8identityES13_S1E_vS1F_EENS_8epilogue10collective18CollectiveEpilogueINS1H_23Sm100TmaWarpSpecializedILi3ELi2ELi32ELb0ELb0EEEJSH_NS5_IJNSW_ISE_SB_EES1M_EEESI_SJ_SI_SJ_NS1H_6fusion15FusionCallbacksIS1L_NS1O_17LinearCombinationISI_fSI_fLNS_15FloatRoundStyleE2EEESH_S1N_JEEENS4_5SM1004TMEM4LOAD26SM100_TMEM_LOAD_16dp32b32xES13_NS14_INS15_ILi2ELi4ELi3EEES18_NSW_INS5_IJS19_SE_EEENS5_IJSE_SB_EEEEEEENS4_39AutoVectorizingCopyWithAssumedAlignmentILi128EEENS4_14SM90_TMA_STOREES22_S24_S24_EEEvvEEEEvNT_6ParamsE)
        .other          _ZN7cutlass13device_kernelINS_4gemm6kernel13GemmUniversalIN4cute5tupleIJiiiiEEENS1_10collective13CollectiveMmaINS1_35MainloopSm100TmaUmmaWarpSpecializedILi3ELi2ELi4ENS5_IJNS4_1CILi1EEESB_SB_EEEEENS5_IJNSA_ILi64EEENSA_ILi192EEENSA_ILi256EEEEEENS_12float_e4m3_tENS5_IJlSB_lEEESI_SJ_NS4_8TiledMMAINS4_8MMA_AtomIJNS4_10MMA_TraitsINS4_19SM100_MMA_F8F6F4_SSEJSI_SI_fSE_SF_NS4_17integral_constantINS4_4UMMA5MajorELSQ_0EEESR_NSO_INSP_7ScaleInELSS_0EEEST_EEEEEENS4_6LayoutISC_NS5_IJNSA_ILi0EEESX_SX_EEEEENS5_IJNS4_10UnderscoreES10_S10_EEEEENS4_13SM90_TMA_LOADENS4_14ComposedLayoutINS4_7SwizzleILi3ELi4ELi3EEENS4_18smem_ptr_flag_bitsILi8EEENSW_INS5_IJNSA_ILi8EEENSA_ILi128EEEEEENS5_IJS1A_SB_EEEEEEEvNS4_8identityES13_S1E_vS1F_EENS_8epilogue10collective18CollectiveEpilogueINS1H_23Sm100TmaWarpSpecializedILi3ELi2ELi32ELb0ELb0EEEJSH_NS5_IJNSW_ISE_SB_EES1M_EEESI_SJ_SI_SJ_NS1H_6fusion15FusionCallbacksIS1L_NS1O_17LinearCombinationISI_fSI_fLNS_15FloatRoundStyleE2EEESH_S1N_JEEENS4_5SM1004TMEM4LOAD26SM100_TMEM_LOAD_16dp32b32xES13_NS14_INS15_ILi2ELi4ELi3EEES18_NSW_INS5_IJS19_SE_EEENS5_IJSE_SB_EEEEEEENS4_39AutoVectorizingCopyWithAssumedAlignmentILi128EEENS4_14SM90_TMA_STOREES22_S24_S24_EEEvvEEEEvNT_6ParamsE,@"STO_CUDA_ENTRY STV_DEFAULT"
_ZN7cutlass13device_kernelINS_4gemm6kernel13GemmUniversalIN4cute5tupleIJiiiiEEENS1_10collective13CollectiveMmaINS1_35MainloopSm100TmaUmmaWarpSpecializedILi3ELi2ELi4ENS5_IJNS4_1CILi1EEESB_SB_EEEEENS5_IJNSA_ILi64EEENSA_ILi192EEENSA_ILi256EEEEEENS_12float_e4m3_tENS5_IJlSB_lEEESI_SJ_NS4_8TiledMMAINS4_8MMA_AtomIJNS4_10MMA_TraitsINS4_19SM100_MMA_F8F6F4_SSEJSI_SI_fSE_SF_NS4_17integral_constantINS4_4UMMA5MajorELSQ_0EEESR_NSO_INSP_7ScaleInELSS_0EEEST_EEEEEENS4_6LayoutISC_NS5_IJNSA_ILi0EEESX_SX_EEEEENS5_IJNS4_10UnderscoreES10_S10_EEEEENS4_13SM90_TMA_LOADENS4_14ComposedLayoutINS4_7SwizzleILi3ELi4ELi3EEENS4_18smem_ptr_flag_bitsILi8EEENSW_INS5_IJNSA_ILi8EEENSA_ILi128EEEEEENS5_IJS1A_SB_EEEEEEEvNS4_8identityES13_S1E_vS1F_EENS_8epilogue10collective18CollectiveEpilogueINS1H_23Sm100TmaWarpSpecializedILi3ELi2ELi32ELb0ELb0EEEJSH_NS5_IJNSW_ISE_SB_EES1M_EEESI_SJ_SI_SJ_NS1H_6fusion15FusionCallbacksIS1L_NS1O_17LinearCombinationISI_fSI_fLNS_15FloatRoundStyleE2EEESH_S1N_JEEENS4_5SM1004TMEM4LOAD26SM100_TMEM_LOAD_16dp32b32xES13_NS14_INS15_ILi2ELi4ELi3EEES18_NSW_INS5_IJS19_SE_EEENS5_IJSE_SB_EEEEEEENS4_39AutoVectorizingCopyWithAssumedAlignmentILi128EEENS4_14SM90_TMA_STOREES22_S24_S24_EEEvvEEEEvNT_6ParamsE:
[----:B------:R-:W1:Y:S01]  /*0000*/  LDC R1, c[0x0][0x37c] ;  /* 0x0000df00ff017b82 */ /* 0x000e620000000800 */
[----:B------:R-:W2:Y:S01]  /*0010*/  S2R R110, SR_TID.X ;  /* 0x00000000006e7919 */ /* 0x000ea20000002100 */
[----:B------:R-:W3:Y:S01]  /*0020*/  LDCU.64 UR4, c[0x0][0x890] ;  /* 0x00011200ff0477ac */ /* 0x000ee20008000a00 */
[----:B------:R-:W-:Y:S02]  /*0030*/  PRMT R98, RZ, 0x7610, R98 ;  /* 0x00007610ff627816 */ /* 0x000fe40000000062 */
[----:B------:R-:W-:Y:S01]  /*0040*/  ELECT P5, URZ, PT ;  /* 0x0000000000ff782f */ /* 0x000fe200038a0000 */
[----:B------:R-:W4:Y:S01]  /*0050*/  LDCU.64 UR46, c[0x0][0x358] ;  /* 0x00006b00ff2e77ac */ /* 0x000f220008000a00 */
[----:B---3--:R-:W-:-:S04]  /*0060*/  UISETP.NE.U32.AND UP0, UPT, UR4, URZ, UPT ;  /* 0x000000ff0400728c */ /* 0x008fc8000bf05070 */
[----:B------:R-:W-:Y:S01]  /*0070*/  UISETP.NE.AND.EX UP0, UPT, UR5, URZ, UPT, UP0 ;  /* 0x000000ff0500728c */ /* 0x000fe2000bf05300 */
[----:B--2---:R-:W-:-:S05]  /*0080*/  SHF.R.U32.HI R103, RZ, 0x5, R110 ;  /* 0x00000005ff677819 */ /* 0x004fca000001166e */
[----:B------:R-:W2:Y:S02]  /*0090*/  SHFL.IDX PT, R0, R103, RZ, 0x1f ;  /* 0x00001fff67007589 */ /* 0x000ea400000e0000 */
[----:B--2---:R-:W-:Y:S01]  /*00a0*/  R2UR UR8, R0 ;  /* 0x00000000000872ca */ /* 0x004fe200000e0000 */
[----:B-1--4-:R-:W-:-:S14]  /*00b0*/  BRA.U UP0, `(.L_x_0) ;  /* 0x00000001002c7547 */ /* 0x012fdc000b800000 */
[----:B------:R-:W1:Y:S02]  /*00c0*/  LDCU.64 UR6, c[0x0][0x888] ;  /* 0x00011100ff0677ac */ /* 0x000e640008000a00 */
[----:B-1----:R-:W-:-:S04]  /*00d0*/  UISETP.NE.U32.AND UP0, UPT, UR6, URZ, UPT ;  /* 0x000000ff0600728c */ /* 0x002fc8000bf05070 */
[----:B------:R-:W-:-:S09]  /*00e0*/  UISETP.NE.AND.EX UP0, UPT, UR7, URZ, UPT, UP0 ;  /* 0x000000ff0700728c */ /* 0x000fd2000bf05300 */
[----:B------:R-:W-:Y:S05]  /*00f0*/  BRA.U !UP0, `(.L_x_1) ;  /* 0x0000000108107547 */ /* 0x000fea000b800000 */
[----:B------:R-:W1:Y:S02]  /*0100*/  LDC.64 R2, c[0x0][0x888] ;  /* 0x00022200ff027b82 */ /* 0x000e640000000a00 */
[----:B-1----:R1:W5:Y:S01]  /*0110*/  LDG.E R49, desc[UR46][R2.64] ;  /* 0x0000002e02317981 */ /* 0x002362000c1e1900 */
[----:B------:R-:W-:Y:S01]  /*0120*/  HFMA2 R98, -RZ, RZ, 0, 5.9604644775390625e-08 ;  /* 0x00000001ff627431 */ /* 0x000fe200000001ff */
[----:B------:R-:W-:Y:S05]  /*0130*/  BRA `(.L_x_0) ;  /* 0x00000000000c7947 */ /* 0x000fea0003800000 */
.L_x_1:
[----:B------:R-:W1:Y:S01]  /*0140*/  LDCU UR6, c[0x0][0x880] ;  /* 0x00011000ff0677ac */ /* 0x000e620008000800 */
[----:B------:R-:W-:Y:S01]  /*0150*/  HFMA2 R98, -RZ, RZ, 0, 5.9604644775390625e-08 ;  /* 0x00000001ff627431 */ /* 0x000fe200000001ff */
[----:B-1----:R-:W-:-:S07]  /*0160*/  MOV R49, UR6 ;  /* 0x0000000600317c02 */ /* 0x002fce0008000f00 */
.L_x_0:
[----:B------:R-:W2:Y:S02]  /*0170*/  LDCU.64 UR6, c[0x0][0x8b0] ;  /* 0x00011600ff0677ac */ /* 0x000ea40008000a00 */
[----:B--2---:R-:W-:-:S04]  /*0180*/  UISETP.NE.U32.AND UP0, UPT, UR6, URZ, UPT ;  /* 0x000000ff0600728c */ /* 0x004fc8000bf05070 */
[----:B------:R-:W-:-:S09]  /*0190*/  UISETP.NE.AND.EX UP0, UPT, UR7, URZ, UPT, UP0 ;  /* 0x000000ff0700728c */ /* 0x000fd2000bf05300 */
[----:B------:R-:W-:Y:S05]  /*01a0*/  BRA.U UP0, `(.L_x_2) ;  /* 0x0000000100247547 */ /* 0x000fea000b800000 */
[----:B------:R-:W2:Y:S02]  /*01b0*/  LDCU.64 UR6, c[0x0][0x8a8] ;  /* 0x00011500ff0677ac */ /* 0x000ea40008000a00 */
[----:B--2---:R-:W-:-:S04]  /*01c0*/  UISETP.NE.U32.AND UP0, UPT, UR6, URZ, UPT ;  /* 0x000000ff0600728c */ /* 0x004fc8000bf05070 */
[----:B------:R-:W-:-:S09]  /*01d0*/  UISETP.NE.AND.EX UP0, UPT, UR7, URZ, UPT, UP0 ;  /* 0x000000ff0700728c */ /* 0x000fd2000bf05300 */
[----:B------:R-:W-:Y:S05]  /*01e0*/  BRA.U !UP0, `(.L_x_3) ;  /* 0x00000001080c7547 */ /* 0x000fea000b800000 */
[----:B-1----:R-:W1:Y:S02]  /*01f0*/  LDC.64 R2, c[0x0][0x8a8] ;  /* 0x00022a00ff027b82 */ /* 0x002e640000000a00 */
[----:B-1----:R2:W5:Y:S01]  /*0200*/  LDG.E R47, desc[UR46][R2.64] ;  /* 0x0000002e022f7981 */ /* 0x002562000c1e1900 */
[----:B------:R-:W-:Y:S05]  /*0210*/  BRA `(.L_x_2) ;  /* 0x0000000000087947 */ /* 0x000fea0003800000 */
.L_x_3:
[----:B------:R-:W2:Y:S02]  /*0220*/  LDCU UR6, c[0x0][0x8a0] ;  /* 0x00011400ff0677ac */ /* 0x000ea40008000800 */
[----:B--2---:R-:W-:Y:S02]  /*0230*/  MOV R47, UR6 ;  /* 0x00000006002f7c02 */ /* 0x004fe40008000f00 */
.L_x_2:
[----:B------:R-:W-:Y:S01]  /*0240*/  IMAD.U32 R0, RZ, RZ, UR8 ;  /* 0x00000008ff007e24 */ /* 0x000fe2000f8e00ff */
[----:B------:R-:W-:Y:S04]  /*0250*/  BSSY.RECONVERGENT B0, `(.L_x_4) ;  /* 0x000000c000007945 */ /* 0x000fe80003800200 */
[C---:B------:R-:W-:Y:S02]  /*0260*/  ISETP.NE.OR P1, PT, R0.reuse, 0x1, !P5 ;  /* 0x000000010000780c */ /* 0x040fe40006f25670 */
[----:B------:R-:W-:-:S11]  /*0270*/  ISETP.NE.OR P0, PT, R0, 0x3, !P5 ;  /* 0x000000030000780c */ /* 0x000fd60006f05670 */
[----:B------:R-:W-:Y:S05]  /*0280*/  @P1 BRA `(.L_x_5) ;  /* 0x0000000000201947 */ /* 0x000fea0003800000 */
[----:B------:R-:W3:Y:S02]  /*0290*/  LDCU.64 UR6, c[0x0][0x348] ;  /* 0x00006900ff0677ac */ /* 0x000ee40008000a00 */
[----:B---3--:R-:W-:Y:S02]  /*02a0*/  UIADD3 UR10, UP1, UPT, UR6, 0x80, URZ ;  /* 0x00000080060a7890 */ /* 0x008fe4000ff3e0ff */
[----:B------:R-:W-:Y:S02]  /*02b0*/  UIADD3 UR6, UP0, UPT, UR6, 0x180, URZ ;  /* 0x0000018006067890 */ /* 0x000fe4000ff1e0ff */
[----:B------:R-:W-:Y:S02]  /*02c0*/  UIADD3.X UR11, UPT, UPT, URZ, UR7, URZ, UP1, !UPT ;  /* 0x00000007ff0b7290 */ /* 0x000fe40008ffe4ff */
[----:B------:R-:W-:-:S07]  /*02d0*/  UIADD3.X UR7, UPT, UPT, URZ, UR7, URZ, UP0, !UPT ;  /* 0x00000007ff077290 */ /* 0x000fce00087fe4ff */
[----:B------:R3:W-:Y:S02]  /*02e0*/  UTMACCTL.PF [UR10] ;  /* 0x000000000a0079b9 */ /* 0x0007e40008040000 */
[----:B------:R3:W-:Y:S02]  /*02f0*/  UTMACCTL.PF [UR6] ;  /* 0x00000000060079b9 */ /* 0x0007e40008040000 */
[----:B---3--:R-:W-:Y:S01]  /*0300*/  NOP ;  /* 0x0000000000007918 */ /* 0x008fe20000000000 */
.L_x_5:
[----:B------:R-:W-:Y:S05]  /*0310*/  BSYNC.RECONVERGENT B0 ;  /* 0x0000000000007941 */ /* 0x000fea0003800200 */
.L_x_4:
[----:B------:R-:W-:Y:S04]  /*0320*/  BSSY.RECONVERGENT B0, `(.L_x_6) ;  /* 0x000000a000007945 */ /* 0x000fe80003800200 */
        /* <DEDUP_REMOVED lines=9> */
.L_x_7:
[----:B------:R-:W-:Y:S05]  /*03c0*/  BSYNC.RECONVERGENT B0 ;  /* 0x0000000000007941 */ /* 0x000fea0003800200 */
.L_x_6:
[----:B------:R-:W3:Y:S01]  /*03d0*/  LDCU.64 UR6, c[0x0][0x888] ;  /* 0x00011100ff0677ac */ /* 0x000ee20008000a00 */
[----:B------:R-:W-:Y:S02]  /*03e0*/  UISETP.EQ.U32.AND UP1, UPT, UR4, URZ, UPT ;  /* 0x000000ff0400728c */ /* 0x000fe4000bf22070 */
[----:B------:R-:W-:Y:S02]  /*03f0*/  UPLOP3.LUT UP2, UPT, UPT, UPT, UPT, 0x80, 0x8 ;  /* 0x000000000008789c */ /* 0x000fe40003f4f070 */
[----:B---3--:R-:W-:-:S04]  /*0400*/  UISETP.NE.U32.AND UP0, UPT, UR6, URZ, UPT ;  /* 0x000000ff0600728c */ /* 0x008fc8000bf05070 */
[----:B------:R-:W-:-:S04]  /*0410*/  UISETP.NE.AND.EX UP0, UPT, UR7, URZ, UPT, UP0 ;  /* 0x000000ff0700728c */ /* 0x000fc8000bf05300 */
[----:B------:R-:W-:-:S04]  /*0420*/  UISETP.EQ.OR.EX UP3, UPT, UR5, URZ, !UP0, UP1 ;  /* 0x000000ff0500728c */ /* 0x000fc8000c762710 */
[----:B------:R-:W-:-:S05]  /*0430*/  UP2UR UR51, UPR, URZ, 0x8 ;  /* 0x00000008ff337883 */ /* 0x000fca0008000000 */
[----:B------:R-:W-:Y:S07]  /*0440*/  BRA.U !UP3, `(.L_x_8) ;  /* 0x000000010b207547 */ /* 0x000fee000b800000 */
[----:B------:R-:W-:Y:S01]  /*0450*/  UISETP.NE.U32.AND UP2, UPT, UR4, URZ, UPT ;  /* 0x000000ff0400728c */ /* 0x000fe2000bf45070 */
[----:B-----5:R-:W-:Y:S01]  /*0460*/  FSETP.NEU.AND P0, PT, R49, RZ, PT ;  /* 0x000000ff3100720b */ /* 0x020fe20003f0d000 */
[----:B------:R-:W-:Y:S02]  /*0470*/  USEL UR4, URZ, 0xffffffff, UP0 ;  /* 0xffffffffff047887 */ /* 0x000fe40008000000 */
[----:B------:R-:W-:-:S10]  /*0480*/  UISETP.NE.AND.EX UP2, UPT, UR5, URZ, UPT, UP2 ;  /* 0x000000ff0500728c */ /* 0x000fd4000bf45320 */
[----:B------:R-:W-:Y:S01]  /*0490*/  VOTEU.ANY UP1, P0 ;  /* 0x0000000000ff7886 */ /* 0x000fe20000020100 */
[----:B------:R-:W-:-:S04]  /*04a0*/  @!UP2 USEL UR4, URZ, 0xffffffff, UP1 ;  /* 0xffffffffff04a887 */ /* 0x000fc80008800000 */
[----:B------:R-:W-:-:S04]  /*04b0*/  ULOP3.LUT UR4, UR4, 0x1, URZ, 0xc0, !UPT ;  /* 0x0000000104047892 */ /* 0x000fc8000f8ec0ff */
[----:B------:R-:W-:-:S11]  /*04c0*/  UISETP.NE.U32.AND UP2, UPT, UR4, 0x1, UPT ;  /* 0x000000010400788c */ /* 0x000fd6000bf45070 */
.L_x_8:
[----:B-12---:R-:W1:Y:S01]  /*04d0*/  SHFL.IDX PT, R2, R103, RZ, 0x1f ;  /* 0x00001fff67027589 */ /* 0x006e6200000e0000 */
[----:B------:R-:W-:-:S04]  /*04e0*/  UISETP.NE.AND UP1, UPT, UR8, 0x2, UPT ;  /* 0x000000020800788c */ /* 0x000fc8000bf25270 */
[----:B------:R-:W-:Y:S01]  /*04f0*/  USEL UR6, URZ, 0x1, UP1 ;  /* 0x00000001ff067887 */ /* 0x000fe20008800000 */
[----:B-1----:R-:W-:-:S13]  /*0500*/  ISETP.NE.AND P0, PT, R2, RZ, PT ;  /* 0x000000ff0200720c */ /* 0x002fda0003f05270 */
[----:B------:R-:W-:Y:S05]  /*0510*/  @P0 BRA `(.L_x_9) ;  /* 0x0000000000400947 */ /* 0x000fea0003800000 */
[----:B------:R-:W1:Y:S01]  /*0520*/  S2UR UR5, SR_CgaCtaId ;  /* 0x00000000000579c3 */ /* 0x000e620000008800 */
[----:B------:R-:W-:Y:S01]  /*0530*/  UMOV UR7, 0x400 ;  /* 0x0000040000077882 */ /* 0x000fe20000000000 */
[----:B------:R-:W-:Y:S01]  /*0540*/  UMOV UR4, 0x1 ;  /* 0x0000000100047882 */ /* 0x000fe20000000000 */
[----:B------:R-:W-:Y:S01]  /*0550*/  ELECT P0, URZ, PT ;  /* 0x0000000000ff782f */ /* 0x000fe20003800000 */
[----:B------:R-:W-:-:S04]  /*0560*/  UIADD3 UR10, UPT, UPT, -UR4, 0x100000, URZ ;  /* 0x00100000040a7890 */ /* 0x000fc8000fffe1ff */
[----:B------:R-:W-:Y:S02]  /*0570*/  USHF.L.U32 UR11, UR10, 0xb, URZ ;  /* 0x0000000b0a0b7899 */ /* 0x000fe400080006ff */
[----:B------:R-:W-:Y:S02]  /*0580*/  USHF.L.U32 UR10, UR10, 0x1, URZ ;  /* 0x000000010a0a7899 */ /* 0x000fe400080006ff */
[----:B-1----:R-:W-:Y:S01]  /*0590*/  ULEA UR5, UR5, UR7, 0x18 ;  /* 0x0000000705057291 */ /* 0x002fe2000f8ec0ff */
[----:B------:R-:W1:Y:S11]  /*05a0*/  FENCE.VIEW.ASYNC.S ;  /* 0x00000000000073c6 */ /* 0x000e760000000000 */
[----:B-1----:R1:W2:Y:S01]  /*05b0*/  SYNCS.EXCH.64 URZ, [UR5], UR10 ;  /* 0x0000000a05ff75b2 */ /* 0x0022a20008000100 */
[----:B------:R1:W3:Y:S01]  /*05c0*/  SYNCS.EXCH.64 URZ, [UR5+0x18], UR10 ;  /* 0x0000180a05ff75b2 */ /* 0x0002e20008000100 */
[----:B------:R1:W4:Y:S01]  /*05d0*/  SYNCS.EXCH.64 URZ, [UR5+0x8], UR10 ;  /* 0x0000080a05ff75b2 */ /* 0x0003220008000100 */
[----:B------:R1:W1:Y:S01]  /*05e0*/  SYNCS.EXCH.64 URZ, [UR5+0x20], UR10 ;  /* 0x0000200a05ff75b2 */ /* 0x0002620008000100 */
[----:B------:R1:W1:Y:S01]  /*05f0*/  SYNCS.EXCH.64 URZ, [UR5+0x10], UR10 ;  /* 0x0000100a05ff75b2 */ /* 0x0002620008000100 */
[----:B------:R1:W1:Y:S01]  /*0600*/  SYNCS.EXCH.64 URZ, [UR5+0x28], UR10 ;  /* 0x0000280a05ff75b2 */ /* 0x0002620008000100 */
[----:B------:R-:W-:Y:S01]  /*0610*/  NOP ;  /* 0x0000000000007918 */ /* 0x000fe20000000000 */
.L_x_9:
[----:B------:R-:W2:Y:S01]  /*0620*/  SHFL.IDX PT, R2, R103, RZ, 0x1f ;  /* 0x00001fff67027589 */ /* 0x000ea200000e0000 */
[----:B------:R-:W-:Y:S01]  /*0630*/  NOP ;  /* 0x0000000000007918 */ /* 0x000fe20000000000 */
[----:B--2---:R-:W-:-:S13]  /*0640*/  ISETP.NE.AND P0, PT, R2, 0x1, PT ;  /* 0x000000010200780c */ /* 0x004fda0003f05270 */
[----:B------:R-:W-:Y:S05]  /*0650*/  @P0 BRA `(.L_x_10) ;  /* 0x0000000000500947 */ /* 0x000fea0003800000 */
[----:B------:R-:W2:Y:S01]  /*0660*/  S2UR UR7, SR_CgaCtaId ;  /* 0x00000000000779c3 */ /* 0x000ea20000008800 */
[----:B------:R-:W-:Y:S01]  /*0670*/  UMOV UR9, 0x400 ;  /* 0x0000040000097882 */ /* 0x000fe20000000000 */
[----:B-1----:R-:W-:Y:S01]  /*0680*/  UMOV UR5, 0x20 ;  /* 0x0000002000057882 */ /* 0x002fe20000000000 */
[----:B------:R-:W-:Y:S01]  /*0690*/  UMOV UR4, 0x80 ;  /* 0x0000008000047882 */ /* 0x000fe20000000000 */
[----:B------:R-:W-:-:S04]  /*06a0*/  UIADD3 UR10, UPT, UPT, -UR5, 0x100000, URZ ;  /* 0x00100000050a7890 */ /* 0x000fc8000fffe1ff */
[----:B------:R-:W-:Y:S02]  /*06b0*/  USHF.L.U32 UR11, UR10, 0xb, URZ ;  /* 0x0000000b0a0b7899 */ /* 0x000fe400080006ff */
[----:B------:R-:W-:Y:S02]  /*06c0*/  USHF.L.U32 UR10, UR10, 0x1, URZ ;  /* 0x000000010a0a7899 */ /* 0x000fe400080006ff */
[----:B------:R-:W-:-:S04]  /*06d0*/  UIADD3 UR4, UPT, UPT, -UR4, 0x100000, URZ ;  /* 0x0010000004047890 */ /* 0x000fc8000fffe1ff */
[----:B------:R-:W-:Y:S02]  /*06e0*/  USHF.L.U32 UR5, UR4, 0xb, URZ ;  /* 0x0000000b04057899 */ /* 0x000fe400080006ff */
[----:B------:R-:W-:Y:S01]  /*06f0*/  USHF.L.U32 UR4, UR4, 0x1, URZ ;  /* 0x0000000104047899 */ /* 0x000fe200080006ff */
[----:B------:R-:W-:Y:S01]  /*0700*/  ELECT P0, URZ, PT ;  /* 0x0000000000ff782f */ /* 0x000fe20003800000 */
[----:B--2---:R-:W-:Y:S01]  /*0710*/  ULEA UR7, UR7, UR9, 0x18 ;  /* 0x0000000907077291 */ /* 0x004fe2000f8ec0ff */
[----:B------:R-:W1:Y:S11]  /*0720*/  FENCE.VIEW.ASYNC.S ;  /* 0x00000000000073c6 */ /* 0x000e760000000000 */
[----:B-1----:R2:W1:Y:S01]  /*0730*/  SYNCS.EXCH.64 URZ, [UR7+0x30], UR10 ;  /* 0x0000300a07ff75b2 */ /* 0x0024620008000100 */
[----:B------:R2:W1:Y:S01]  /*0740*/  SYNCS.EXCH.64 URZ, [UR7+0x48], UR4 ;  /* 0x0000480407ff75b2 */ /* 0x0004620008000100 */
[----:B------:R2:W1:Y:S01]  /*0750*/  SYNCS.EXCH.64 URZ, [UR7+0x38], UR10 ;  /* 0x0000380a07ff75b2 */ /* 0x0004620008000100 */
[----:B------:R2:W1:Y:S01]  /*0760*/  SYNCS.EXCH.64 URZ, [UR7+0x50], UR4 ;  /* 0x0000500407ff75b2 */ /* 0x0004620008000100 */
[----:B------:R2:W1:Y:S01]  /*0770*/  SYNCS.EXCH.64 URZ, [UR7+0x40], UR10 ;  /* 0x0000400a07ff75b2 */ /* 0x0004620008000100 */
[----:B------:R2:W1:Y:S02]  /*0780*/  SYNCS.EXCH.64 URZ, [UR7+0x58], UR4 ;  /* 0x0000580407ff75b2 */ /* 0x0004640008000100 */
[----:B--2---:R-:W-:Y:S01]  /*0790*/  NOP ;  /* 0x0000000000007918 */ /* 0x004fe20000000000 */
.L_x_10:
[----:B------:R-:W2:Y:S01]  /*07a0*/  SHFL.IDX PT, R2, R103, RZ, 0x1f ;  /* 0x00001fff67027589 */ /* 0x000ea200000e0000 */
[----:B------:R-:W-:Y:S01]  /*07b0*/  NOP ;  /* 0x0000000000007918 */ /* 0x000fe20000000000 */
[----:B--2---:R-:W-:-:S13]  /*07c0*/  ISETP.NE.AND P0, PT, R2, 0x3, PT ;  /* 0x000000030200780c */ /* 0x004fda0003f05270 */
[----:B------:R-:W-:Y:S05]  /*07d0*/  @P0 BRA `(.L_x_11) ;  /* 0x0000000000300947 */ /* 0x000fea0003800000 */
[----:B-1----:R-:W1:Y:S01]  /*07e0*/  S2UR UR5, SR_CgaCtaId ;  /* 0x00000000000579c3 */ /* 0x002e620000008800 */
        /* <DEDUP_REMOVED lines=8> */
[----:B-1----:R2:W1:Y:S01]  /*0870*/  SYNCS.EXCH.64 URZ, [UR5+0x60], UR10 ;  /* 0x0000600a05ff75b2 */ /* 0x0024620008000100 */
[----:B------:R2:W1:Y:S02]  /*0880*/  SYNCS.EXCH.64 URZ, [UR5+0x68], UR10 ;  /* 0x0000680a05ff75b2 */ /* 0x0004640008000100 */
[----:B--2---:R-:W-:Y:S01]  /*0890*/  NOP ;  /* 0x0000000000007918 */ /* 0x004fe20000000000 */
.L_x_11:
[----:B------:R-:W2:Y:S01]  /*08a0*/  SHFL.IDX PT, R2, R103, RZ, 0x1f ;  /* 0x00001fff67027589 */ /* 0x000ea200000e0000 */
[----:B------:R-:W-:Y:S01]  /*08b0*/  NOP ;  /* 0x0000000000007918 */ /* 0x000fe20000000000 */
[----:B--2---:R-:W-:-:S13]  /*08c0*/  ISETP.NE.AND P0, PT, R2, 0x4, PT ;  /* 0x000000040200780c */ /* 0x004fda0003f05270 */
[----:B------:R-:W-:Y:S05]  /*08d0*/  @P0 BRA `(.L_x_12) ;  /* 0x00000000004c0947 */ /* 0x000fea0003800000 */
[----:B-1----:R-:W1:Y:S01]  /*08e0*/  S2UR UR5, SR_CgaCtaId ;  /* 0x00000000000579c3 */ /* 0x002e620000008800 */
[----:B------:R-:W-:Y:S01]  /*08f0*/  UMOV UR9, 0x100 ;  /* 0x0000010000097882 */ /* 0x000fe20000000000 */
[----:B------:R-:W-:Y:S01]  /*0900*/  UMOV UR7, 0x400 ;  /* 0x0000040000077882 */ /* 0x000fe20000000000 */
[----:B------:R-:W-:Y:S01]  /*0910*/  USEL UR9, UR9, 0xe0, UP2 ;  /* 0x000000e009097887 */ /* 0x000fe20009000000 */
[----:B------:R-:W-:Y:S01]  /*0920*/  UMOV UR4, 0x1 ;  /* 0x0000000100047882 */ /* 0x000fe20000000000 */
[----:B------:R-:W-:Y:S01]  /*0930*/  ELECT P0, URZ, PT ;  /* 0x0000000000ff782f */ /* 0x000fe20003800000 */
[----:B------:R-:W-:-:S04]  /*0940*/  UIADD3 UR10, UPT, UPT, -UR4, 0x100000, URZ ;  /* 0x00100000040a7890 */ /* 0x000fc8000fffe1ff */
[----:B------:R-:W-:Y:S02]  /*0950*/  USHF.L.U32 UR11, UR10, 0xb, URZ ;  /* 0x0000000b0a0b7899 */ /* 0x000fe400080006ff */
[----:B------:R-:W-:Y:S02]  /*0960*/  USHF.L.U32 UR10, UR10, 0x1, URZ ;  /* 0x000000010a0a7899 */ /* 0x000fe400080006ff */
[----:B------:R-:W-:-:S04]  /*0970*/  UIADD3 UR12, UPT, UPT, -UR9, 0x100000, URZ ;  /* 0x00100000090c7890 */ /* 0x000fc8000fffe1ff */
[----:B------:R-:W-:Y:S02]  /*0980*/  USHF.L.U32 UR13, UR12, 0xb, URZ ;  /* 0x0000000b0c0d7899 */ /* 0x000fe400080006ff */
[----:B------:R-:W-:Y:S02]  /*0990*/  USHF.L.U32 UR12, UR12, 0x1, URZ ;  /* 0x000000010c0c7899 */ /* 0x000fe400080006ff */
[----:B-1----:R-:W-:Y:S01]  /*09a0*/  ULEA UR5, UR5, UR7, 0x18 ;  /* 0x0000000705057291 */ /* 0x002fe2000f8ec0ff */
[----:B------:R-:W1:Y:S11]  /*09b0*/  FENCE.VIEW.ASYNC.S ;  /* 0x00000000000073c6 */ /* 0x000e760000000000 */
[----:B-1----:R2:W1:Y:S01]  /*09c0*/  SYNCS.EXCH.64 URZ, [UR5+0x70], UR10 ;  /* 0x0000700a05ff75b2 */ /* 0x0024620008000100 */
[----:B------:R2:W1:Y:S01]  /*09d0*/  SYNCS.EXCH.64 URZ, [UR5+0x80], UR12 ;  /* 0x0000800c05ff75b2 */ /* 0x0004620008000100 */
[----:B------:R2:W1:Y:S01]  /*09e0*/  SYNCS.EXCH.64 URZ, [UR5+0x78], UR10 ;  /* 0x0000780a05ff75b2 */ /* 0x0004620008000100 */
[----:B------:R2:W1:Y:S02]  /*09f0*/  SYNCS.EXCH.64 URZ, [UR5+0x88], UR12 ;  /* 0x0000880c05ff75b2 */ /* 0x0004640008000100 */
[----:B--2---:R-:W-:Y:S01]  /*0a00*/  NOP ;  /* 0x0000000000007918 */ /* 0x004fe20000000000 */
.L_x_12:
        /* <DEDUP_REMOVED lines=22> */
[----:B------:R2:W1:Y:S01]  /*0b70*/  SYNCS.EXCH.64 URZ, [UR7+0xc0], UR4 ;  /* 0x0000c00407ff75b2 */ /* 0x0004620008000100 */
[----:B------:R2:W1:Y:S01]  /*0b80*/  SYNCS.EXCH.64 URZ, [UR7+0xa8], UR10 ;  /* 0x0000a80a07ff75b2 */ /* 0x0004620008000100 */
[----:B------:R2:W1:Y:S02]  /*0b90*/  SYNCS.EXCH.64 URZ, [UR7+0xc8], UR4 ;  /* 0x0000c80407ff75b2 */ /* 0x0004640008000100 */
[----:B--2---:R-:W-:Y:S01]  /*0ba0*/  NOP ;  /* 0x0000000000007918 */ /* 0x004fe20000000000 */
.L_x_13:
        /* <DEDUP_REMOVED lines=18> */
.L_x_14:
[----:B-1----:R-:W1:Y:S01]  /*0cd0*/  S2UR UR5, SR_CTAID.X ;  /* 0x00000000000579c3 */ /* 0x002e620000002500 */
[----:B------:R-:W-:-:S05]  /*0ce0*/  CS2R.32 R97, SR_CgaSize ;  /* 0x0000000000617805 */ /* 0x000fca0000008a00 */
[----:B------:R-:W-:-:S05]  /*0cf0*/  IMAD R97, R97, -0xa0, RZ ;  /* 0xffffff6061617824 */ /* 0x000fca00078e02ff */
[----:B------:R-:W-:-:S14]  /*0d00*/  R2UR UR9, R97 ;  /* 0x00000000610972ca */ /* 0x000fdc00000e0000 */
[----:B------:R-:W2:Y:S01]  /*0d10*/  LDCU UR9, c[0x0][UR9+0x2b0] ;  /* 0x00005600090977ac */ /* 0x000ea20008000800 */
[----:B------:R-:W-:Y:S01]  /*0d20*/  NOP ;  /* 0x0000000000007918 */ /* 0x000fe20000000000 */
[----:B------:R-:W-:-:S05]  /*0d30*/  CS2R.32 R97, SR_CgaSize ;  /* 0x0000000000617805 */ /* 0x000fca0000008a00 */
[----:B------:R-:W-:-:S05]  /*0d40*/  IMAD R97, R97, -0xa0, RZ ;  /* 0xffffff6061617824 */ /* 0x000fca00078e02ff */
[----:B------:R-:W-:-:S14]  /*0d50*/  R2UR UR7, R97 ;  /* 0x00000000610772ca */ /* 0x000fdc00000e0000 */
[----:B------:R-:W3:Y:S01]  /*0d60*/  LDCU UR7, c[0x0][UR7+0x2b4] ;  /* 0x00005680070777ac */ /* 0x000ee20008000800 */
[----:B------:R-:W4:Y:S08]  /*0d70*/  S2UR UR4, SR_CTAID.Y ;  /* 0x00000000000479c3 */ /* 0x000f300000002600 */
[----:B------:R-:W3:Y:S01]  /*0d80*/  LDC R10, c[0x0][0xb24] ;  /* 0x0002c900ff0a7b82 */ /* 0x000ee20000000800 */
[----:B-1----:R-:W-:-:S02]  /*0d90*/  I2FP.F32.U32 R97, UR5 ;  /* 0x0000000500617c45 */ /* 0x002fc40008201000 */
[----:B------:R-:W-:-:S05]  /*0da0*/  CS2R.32 R3, SR_CgaSize ;  /* 0x0000000000037805 */ /* 0x000fca0000008a00 */
[----:B------:R-:W-:-:S06]  /*0db0*/  IMAD R3, R3, -0xa0, RZ ;  /* 0xffffff6003037824 */ /* 0x000fcc00078e02ff */
[----:B------:R-:W1:Y:S01]  /*0dc0*/  LDC R3, c[0x0][R3+0x2a0] ;  /* 0x0000a80003037b82 */ /* 0x000e620000000800 */
[----:B------:R-:W-:Y:S01]  /*0dd0*/  MOV R15, UR5 ;  /* 0x00000005000f7c02 */ /* 0x000fe20008000f00 */
[----:B--2---:R-:W-:Y:S01]  /*0de0*/  FMUL R97, R97, UR9 ;  /* 0x0000000961617c20 */ /* 0x004fe20008400000 */
[----:B----4-:R-:W-:Y:S02]  /*0df0*/  I2FP.F32.U32 R96, UR4 ;  /* 0x0000000400607c45 */ /* 0x010fe40008201000 */
[----:B------:R-:W-:-:S05]  /*0e00*/  CS2R.32 R2, SR_CgaSize ;  /* 0x0000000000027805 */ /* 0x000fca0000008a00 */
[----:B------:R-:W-:-:S06]  /*0e10*/  IMAD R2, R2, -0xa0, RZ ;  /* 0xffffff6002027824 */ /* 0x000fcc00078e02ff */
[----:B------:R-:W2:Y:S01]  /*0e20*/  LDC R2, c[0x0][R2+0x2a4] ;  /* 0x0000a90002027b82 */ /* 0x000ea20000000800 */
[----:B------:R-:W-:Y:S01]  /*0e30*/  MOV R14, UR4 ;  /* 0x00000004000e7c02 */ /* 0x000fe20008000f00 */
[----:B------:R-:W4:Y:S01]  /*0e40*/  F2I.U32.TRUNC.NTZ R97, R97 ;  /* 0x0000006100617305 */ /* 0x000f22000020f000 */
[----:B---3--:R-:W-:-:S05]  /*0e50*/  FMUL R96, R96, UR7 ;  /* 0x0000000760607c20 */ /* 0x008fca0008400000 */
[----:B------:R-:W-:Y:S01]  /*0e60*/  BAR.SYNC.DEFER_BLOCKING 0x0 ;  /* 0x0000000000007b1d */ /* 0x000fe20000010000 */
[----:B------:R-:W-:-:S05]  /*0e70*/  ISETP.GE.AND P0, PT, R10, 0x1, PT ;  /* 0x000000010a00780c */ /* 0x000fca0003f06270 */
[----:B------:R-:W3:Y:S02]  /*0e80*/  F2I.U32.TRUNC.NTZ R96, R96 ;  /* 0x0000006000607305 */ /* 0x000ee4000020f000 */
[----:B------:R-:W2:Y:S01]  /*0e90*/  S2UR UR36, SR_CTAID.Z ;  /* 0x00000000002479c3 */ /* 0x000ea20000002700 */
[----:B----4-:R-:W-:-:S05]  /*0ea0*/  IADD3 R97, PT, PT, -R97, RZ, RZ ;  /* 0x000000ff61617210 */ /* 0x010fca0007ffe1ff */
[----:B-1----:R-:W-:Y:S01]  /*0eb0*/  IMAD R97, R3, R97, UR5 ;  /* 0x0000000503617e24 */ /* 0x002fe2000f8e0261 */
[----:B---3--:R-:W-:-:S05]  /*0ec0*/  IADD3 R96, PT, PT, -R96, RZ, RZ ;  /* 0x000000ff60607210 */ /* 0x008fca0007ffe1ff */
[----:B--2---:R-:W-:Y:S01]  /*0ed0*/  IMAD R96, R2, R96, UR4 ;  /* 0x0000000402607e24 */ /* 0x004fe2000f8e0260 */
[----:B------:R-:W-:Y:S06]  /*0ee0*/  @!P0 BRA `(.L_x_15) ;  /* 0x0000000000b88947 */ /* 0x000fec0003800000 */
[----:B------:R-:W1:Y:S01]  /*0ef0*/  LDC.64 R4, c[0x0][0xb18] ;  /* 0x0002c600ff047b82 */ /* 0x000e620000000a00 */
[----:B------:R-:W-:-:S07]  /*0f00*/  ISETP.NE.AND P0, PT, R10, 0x1, PT ;  /* 0x000000010a00780c */ /* 0x000fce0003f05270 */
[----:B------:R-:W2:Y:S08]  /*0f10*/  LDC R9, c[0x0][0xb0c] ;  /* 0x0002c300ff097b82 */ /* 0x000eb00000000800 */
[----:B------:R-:W3:Y:S08]  /*0f20*/  LDC R12, c[0x0][0x370] ;  /* 0x0000dc00ff0c7b82 */ /* 0x000ef00000000800 */
[----:B------:R-:W4:Y:S01]  /*0f30*/  LDC R11, c[0x0][0x374] ;  /* 0x0000dd00ff0b7b82 */ /* 0x000f220000000800 */
[----:B-1----:R-:W-:-:S07]  /*0f40*/  ISETP.NE.AND P1, PT, R4, 0x1, PT ;  /* 0x000000010400780c */ /* 0x002fce0003f25270 */
[----:B------:R-:W3:Y:S01]  /*0f50*/  LDC.64 R6, c[0x0][0xb10] ;  /* 0x0002c400ff067b82 */ /* 0x000ee20000000a00 */
[----:B--2---:R-:W-:-:S07]  /*0f60*/  ISETP.NE.AND P2, PT, R9, 0x1, PT ;  /* 0x000000010900780c */ /* 0x004fce0003f45270 */
[----:B------:R-:W1:Y:S08]  /*0f70*/  LDC R8, c[0x0][0xb20] ;  /* 0x0002c800ff087b82 */ /* 0x000e700000000800 */
[----:B------:R-:W2:Y:S01]  /*0f80*/  LDC.64 R2, c[0x0][0xb28] ;  /* 0x0002ca00ff027b82 */ /* 0x000ea20000000a00 */
[----:B----4-:R-:W-:-:S04]  /*0f90*/  IMAD.HI.U32 R13, R11, R5, RZ ;  /* 0x000000050b0d7227 */ /* 0x010fc800078e00ff */
[----:B------:R-:W-:-:S04]  /*0fa0*/  IMAD.HI.U32 R5, R14, R5, RZ ;  /* 0x000000050e057227 */ /* 0x000fc800078e00ff */
[----:B---3--:R-:W-:-:S05]  /*0fb0*/  IMAD.HI.U32 R16, R12, R6, RZ ;  /* 0x000000060c107227 */ /* 0x008fca00078e00ff */
[-C--:B------:R-:W-:Y:S01]  /*0fc0*/  @P2 SHF.R.U32.HI R12, RZ, R7.reuse, R16 ;  /* 0x00000007ff0c2219 */ /* 0x080fe20000011610 */
[----:B------:R-:W-:Y:S01]  /*0fd0*/  IMAD.HI.U32 R16, R15, R6, RZ ;  /* 0x000000060f107227 */ /* 0x000fe200078e00ff */
[-C--:B-1----:R-:W-:Y:S02]  /*0fe0*/  @P1 SHF.R.U32.HI R11, RZ, R8.reuse, R13 ;  /* 0x00000008ff0b1219 */ /* 0x082fe4000001160d */
[----:B------:R-:W-:Y:S02]  /*0ff0*/  SHF.R.U32.HI R5, RZ, R8, R5 ;  /* 0x00000008ff057219 */ /* 0x000fe40000011605 */
[----:B------:R-:W-:Y:S02]  /*1000*/  SHF.R.U32.HI R16, RZ, R7, R16 ;  /* 0x00000007ff107219 */ /* 0x000fe40000011610 */
[----:B------:R-:W-:Y:S01]  /*1010*/  SEL R5, R14, R5, !P1 ;  /* 0x000000050e057207 */ /* 0x000fe20004800000 */
[----:B--2---:R-:W-:Y:S01]  /*1020*/  IMAD.HI.U32 R13, R11, R2, RZ ;  /* 0x000000020b0d7227 */ /* 0x004fe200078e00ff */
[----:B------:R-:W-:-:S03]  /*1030*/  SEL R16, R15, R16, !P2 ;  /* 0x000000100f107207 */ /* 0x000fc60005000000 */
[----:B------:R-:W-:Y:S01]  /*1040*/  IMAD.HI.U32 R6, R12, R2, RZ ;  /* 0x000000020c067227 */ /* 0x000fe200078e00ff */
[----:B------:R-:W-:-:S04]  /*1050*/  @P0 SHF.R.U32.HI R11, RZ, R3, R13 ;  /* 0x00000003ff0b0219 */ /* 0x000fc8000001160d */
[----:B------:R-:W-:Y:S01]  /*1060*/  @P0 SHF.R.U32.HI R12, RZ, R3, R6 ;  /* 0x00000003ff0c0219 */ /* 0x000fe20000011606 */
[----:B------:R-:W-:-:S04]  /*1070*/  IMAD R11, R11, R10, RZ ;  /* 0x0000000a0b0b7224 */ /* 0x000fc800078e02ff */
[----:B------:R-:W-:Y:S01]  /*1080*/  IMAD R6, R12, R10, RZ ;  /* 0x0000000a0c067224 */ /* 0x000fe200078e02ff */
[----:B------:R-:W-:-:S04]  /*1090*/  ISETP.GE.AND P1, PT, R5, R11, PT ;  /* 0x0000000b0500720c */ /* 0x000fc80003f26270 */
[----:B------:R-:W-:Y:S01]  /*10a0*/  ISETP.GE.OR P1, PT, R16, R6, P1 ;  /* 0x000000061000720c */ /* 0x000fe20000f26670 */
[----:B------:R-:W-:-:S05]  /*10b0*/  IMAD.HI.U32 R6, R5, R2, RZ ;  /* 0x0000000205067227 */ /* 0x000fca00078e00ff */
[----:B------:R-:W-:-:S04]  /*10c0*/  SHF.R.U32.HI R6, RZ, R3, R6 ;  /* 0x00000003ff067219 */ /* 0x000fc80000011606 */
[----:B------:R-:W-:-:S03]  /*10d0*/  SEL R6, R5, R6, !P0 ;  /* 0x0000000605067207 */ /* 0x000fc60004000000 */
[----:B------:R-:W-:Y:S01]  /*10e0*/  @!P1 IMAD.HI.U32 R7, R16, R2, RZ ;  /* 0x0000000210079227 */ /* 0x000fe200078e00ff */
[----:B------:R-:W-:-:S04]  /*10f0*/  IADD3 R2, PT, PT, -R6, RZ, RZ ;  /* 0x000000ff06027210 */ /* 0x000fc80007ffe1ff */
[----:B------:R-:W-:Y:S01]  /*1100*/  @!P1 SHF.R.U32.HI R3, RZ, R3, R7 ;  /* 0x00000003ff039219 */ /* 0x000fe20000011607 */
[----:B------:R-:W-:Y:S01]  /*1110*/  IMAD R2, R10, R2, R5 ;  /* 0x000000020a027224 */ /* 0x000fe200078e0205 */
[----:B------:R-:W-:Y:S02]  /*1120*/  IADD3 R7, PT, PT, -R5, RZ, RZ ;  /* 0x000000ff05077210 */ /* 0x000fe40007ffe1ff */
[----:B------:R-:W-:-:S03]  /*1130*/  @!P1 SEL R3, R16, R3, !P0 ;  /* 0x0000000310039207 */ /* 0x000fc60004000000 */
[----:B------:R-:W-:Y:S02]  /*1140*/  IMAD R7, R4, R7, R14 ;  /* 0x0000000704077224 */ /* 0x000fe400078e020e */
[--C-:B------:R-:W-:Y:S02]  /*1150*/  @!P1 IMAD.IADD R6, R6, 0x1, -R3.reuse ;  /* 0x0000000106069824 */ /* 0x100fe400078e0a03 */
[----:B------:R-:W-:Y:S01]  /*1160*/  @!P1 IMAD R3, R2, R12, R3 ;  /* 0x0000000c02039224 */ /* 0x000fe200078e0203 */
[----:B------:R-:W-:Y:S01]  /*1170*/  IADD3 R2, PT, PT, -R16, RZ, RZ ;  /* 0x000000ff10027210 */ /* 0x000fe20007ffe1ff */
[----:B------:R-:W-:Y:S02]  /*1180*/  @!P1 IMAD R5, R6, R10, R16 ;  /* 0x0000000a06059224 */ /* 0x000fe400078e0210 */
[----:B------:R-:W-:Y:S02]  /*1190*/  @!P1 IMAD.MOV.U32 R16, RZ, RZ, R3 ;  /* 0x000000ffff109224 */ /* 0x000fe400078e0003 */
[----:B------:R-:W-:-:S02]  /*11a0*/  IMAD R2, R9, R2, R15 ;  /* 0x0000000209027224 */ /* 0x000fc400078e020f */
[----:B------:R-:W-:Y:S02]  /*11b0*/  IMAD R14, R5, R4, R7 ;  /* 0x00000004050e7224 */ /* 0x000fe400078e0207 */
[----:B------:R-:W-:Y:S02]  /*11c0*/  IMAD R15, R16, R9, R2 ;  /* 0x00000009100f7224 */ /* 0x000fe400078e0202 */
.L_x_15:
[----:B------:R-:W1:Y:S01]  /*11d0*/  LDCU UR4, c[0x0][0xb30] ;  /* 0x00016600ff0477ac */ /* 0x000e620008000800 */
[----:B------:R-:W2:Y:S08]  /*11e0*/  S2UR UR37, SR_CgaCtaId ;  /* 0x00000000002579c3 */ /* 0x000eb00000008800 */
[----:B------:R-:W3:Y:S01]  /*11f0*/  LDC R37, c[0x0][0xb24] ;  /* 0x0002c900ff257b82 */ /* 0x000ee20000000800 */
[----:B-1----:R-:W-:-:S09]  /*1200*/  UISETP.NE.AND UP1, UPT, UR4, 0x1, UPT ;  /* 0x000000010400788c */ /* 0x002fd2000bf25270 */
[----:B--2---:R-:W-:Y:S05]  /*1210*/  BRA.U UP1, `(.L_x_16) ;  /* 0x0000000101407547 */ /* 0x004fea000b800000 */
[----:B------:R-:W1:Y:S08]  /*1220*/  LDC.64 R4, c[0x0][0xb10] ;  /* 0x0002c400ff047b82 */ /* 0x000e700000000a00 */
[----:B------:R-:W2:Y:S08]  /*1230*/  LDC.64 R2, c[0x0][0xb18] ;  /* 0x0002c600ff027b82 */ /* 0x000eb00000000a00 */
[----:B------:R-:W4:Y:S08]  /*1240*/  LDC R6, c[0x0][0xb20] ;  /* 0x0002c800ff067b82 */ /* 0x000f300000000800 */
[----:B------:R-:W3:Y:S01]  /*1250*/  LDC R7, c[0x0][0xb0c] ;  /* 0x0002c300ff077b82 */ /* 0x000ee20000000800 */
[----:B-1----:R-:W-:-:S05]  /*1260*/  IMAD.HI.U32 R4, R15, R4, RZ ;  /* 0x000000040f047227 */ /* 0x002fca00078e00ff */
[----:B------:R-:W-:Y:S01]  /*1270*/  SHF.R.U32.HI R4, RZ, R5, R4 ;  /* 0x00000005ff047219 */ /* 0x000fe20000011604 */
[----:B--2---:R-:W-:Y:S01]  /*1280*/  IMAD.HI.U32 R3, R14, R3, RZ ;  /* 0x000000030e037227 */ /* 0x004fe200078e00ff */
[----:B------:R-:W-:-:S04]  /*1290*/  ISETP.NE.AND P0, PT, R2, 0x1, PT ;  /* 0x000000010200780c */ /* 0x000fc80003f05270 */
[----:B----4-:R-:W-:-:S04]  /*12a0*/  SHF.R.U32.HI R3, RZ, R6, R3 ;  /* 0x00000006ff037219 */ /* 0x010fc80000011603 */
[----:B------:R-:W-:Y:S02]  /*12b0*/  SEL R3, R14, R3, !P0 ;  /* 0x000000030e037207 */ /* 0x000fe40004000000 */
[----:B---3--:R-:W-:-:S04]  /*12c0*/  ISETP.NE.AND P1, PT, R7, 0x1, PT ;  /* 0x000000010700780c */ /* 0x008fc80003f25270 */
[----:B------:R-:W-:-:S05]  /*12d0*/  SEL R4, R15, R4, !P1 ;  /* 0x000000040f047207 */ /* 0x000fca0004800000 */
[----:B------:R-:W-:Y:S02]  /*12e0*/  IMAD.IADD R5, R3, 0x1, -R4 ;  /* 0x0000000103057824 */ /* 0x000fe400078e0a04 */
[----:B------:R-:W-:Y:S02]  /*12f0*/  IMAD.IADD R3, R4, 0x1, -R3 ;  /* 0x0000000104037824 */ /* 0x000fe400078e0a03 */
[----:B------:R-:W-:Y:S02]  /*1300*/  IMAD R15, R5, R7, R15 ;  /* 0x00000007050f7224 */ /* 0x000fe400078e020f */
[----:B------:R-:W-:-:S07]  /*1310*/  IMAD R14, R3, R2, R14 ;  /* 0x00000002030e7224 */ /* 0x000fce00078e020e */
.L_x_16:
[----:B------:R-:W-:Y:S01]  /*1320*/  BAR.SYNC.DEFER_BLOCKING 0x0 ;  /* 0x0000000000007b1d */ /* 0x000fe20000010000 */
[----:B------:R-:W-:Y:S01]  /*1330*/  UISETP.NE.AND UP1, UPT, UR8, 0x2, UPT ;  /* 0x000000020800788c */ /* 0x000fe2000bf25270 */
[----:B------:R-:W-:Y:S02]  /*1340*/  ISETP.NE.OR P5, PT, R0, 0x2, !P5 ;  /* 0x000000020000780c */ /* 0x000fe40006fa5670 */
[----:B------:R-:W-:-:S06]  /*1350*/  LOP3.LUT R2, R110, 0x1f, RZ, 0xc0, !PT ;  /* 0x0000001f6e027812 */ /* 0x000fcc00078ec0ff */
[----:B------:R-:W-:Y:S05]  /*1360*/  BRA.U UP1, `(.L_x_17) ;  /* 0x0000001101907547 */ /* 0x000fea000b800000 */
[----:B------:R-:W1:Y:S01]  /*1370*/  LDCU UR15, c[0x0][0x38c] ;  /* 0x00007180ff0f77ac */ /* 0x000e620008000800 */
[----:B------:R-:W2:Y:S01]  /*1380*/  LDC R8, c[0x0][0x370] ;  /* 0x0000dc00ff087b82 */ /* 0x000ea20000000800 */
[----:B------:R-:W-:Y:S01]  /*1390*/  PLOP3.LUT P1, PT, PT, PT, UP2, 0x80, 0x8 ;  /* 0x000000000008781c */ /* 0x000fe20003f2f028 */
[----:B------:R-:W-:Y:S01]  /*13a0*/  IMAD.MOV.U32 R17, RZ, RZ, 0x1 ;  /* 0x00000001ff117424 */ /* 0x000fe200078e00ff */
[----:B------:R-:W-:Y:S01]  /*13b0*/  ISETP.EQ.OR P4, PT, R2, RZ, P5 ;  /* 0x000000ff0200720c */ /* 0x000fe20002f82670 */
[----:B------:R-:W-:Y:S01]  /*13c0*/  IMAD.MOV.U32 R16, RZ, RZ, RZ ;  /* 0x000000ffff107224 */ /* 0x000fe200078e00ff */
[----:B------:R-:W-:Y:S02]  /*13d0*/  PLOP3.LUT P1, PT, P1, PT, PT, 0x8, 0x80 ;  /* 0x000000000080781c */ /* 0x000fe40000f2e170 */
[----:B------:R-:W-:Y:S01]  /*13e0*/  CS2R R12, SRZ ;  /* 0x00000000000c7805 */ /* 0x000fe2000001ff00 */
[----:B------:R-:W-:Y:S01]  /*13f0*/  IMAD.MOV.U32 R11, RZ, RZ, 0x1 ;  /* 0x00000001ff0b7424 */ /* 0x000fe200078e00ff */
[----:B------:R-:W4:Y:S01]  /*1400*/  LDC R0, c[0x0][0x374] ;  /* 0x0000dd00ff007b82 */ /* 0x000f220000000800 */
[----:B------:R-:W2:Y:S01]  /*1410*/  LDCU.64 UR30, c[0x0][0x348] ;  /* 0x00006900ff1e77ac */ /* 0x000ea20008000a00 */
[----:B------:R-:W-:Y:S01]  /*1420*/  UMOV UR13, URZ ;  /* 0x000000ff000d7c82 */ /* 0x000fe20008000000 */
[----:B-1----:R-:W-:-:S04]  /*1430*/  UIADD3 UR5, UPT, UPT, UR15, 0xff, URZ ;  /* 0x000000ff0f057890 */ /* 0x002fc8000fffe0ff */
[----:B------:R-:W-:-:S04]  /*1440*/  USHF.R.S32.HI UR4, URZ, 0x1f, UR5 ;  /* 0x0000001fff047899 */ /* 0x000fc80008011405 */
[----:B------:R-:W-:-:S04]  /*1450*/  ULEA.HI UR4, UR4, UR5, URZ, 0x8 ;  /* 0x0000000504047291 */ /* 0x000fc8000f8f40ff */
[----:B------:R-:W-:Y:S02]  /*1460*/  USHF.R.S32.HI UR22, URZ, 0x8, UR4 ;  /* 0x00000008ff167899 */ /* 0x000fe40008011404 */
[----:B------:R-:W-:Y:S02]  /*1470*/  UIADD3 UR4, UPT, UPT, UR15, -0x1, URZ ;  /* 0xffffffff0f047890 */ /* 0x000fe4000fffe0ff */
[----:B------:R-:W-:Y:S02]  /*1480*/  UISETP.LT.U32.AND UP0, UPT, UR22, 0x3, UPT ;  /* 0x000000031600788c */ /* 0x000fe4000bf01070 */
[----:B------:R-:W-:Y:S02]  /*1490*/  UISETP.GE.U32.AND UP1, UPT, UR4, -0x1ff, UPT ;  /* 0xfffffe010400788c */ /* 0x000fe4000bf26070 */
[----:B------:R-:W-:Y:S02]  /*14a0*/  USEL UR21, UR22, 0x3, UP0 ;  /* 0x0000000316157887 */ /* 0x000fe40008000000 */
[----:B------:R-:W-:-:S02]  /*14b0*/  UIADD3 UR15, UPT, UPT, UR15, 0x1fe, URZ ;  /* 0x000001fe0f0f7890 */ /* 0x000fc4000fffe0ff */
[----:B------:R-:W-:Y:S02]  /*14c0*/  UIADD3 UR7, UPT, UPT, UR21, -0x1, URZ ;  /* 0xffffffff15077890 */ /* 0x000fe4000fffe0ff */
[----:B------:R-:W-:-:S03]  /*14d0*/  UIADD3 UR14, UPT, UPT, UR22, -UR21, URZ ;  /* 0x80000015160e7290 */ /* 0x000fc6000fffe0ff */
[----:B------:R-:W-:-:S04]  /*14e0*/  @UP1 UIADD3 UR7, UPT, UPT, UR21, URZ, URZ ;  /* 0x000000ff15071290 */ /* 0x000fc8000fffe0ff */
[----:B--2---:R-:W-:-:S12]  /*14f0*/  UIADD3 UR7, UPT, UPT, UR7, 0x1, URZ ;  /* 0x0000000107077890 */ /* 0x004fd8000fffe0ff */
.L_x_35:
[----:B------:R-:W-:Y:S01]  /*1500*/  UISETP.NE.AND UP0, UPT, UR37, URZ, UPT ;  /* 0x000000ff2500728c */ /* 0x000fe2000bf05270 */
[----:B------:R-:W1:Y:S08]  /*1510*/  S2UR UR37, SR_CgaCtaId ;  /* 0x00000000002579c3 */ /* 0x000e700000008800 */
[----:B------:R-:W-:Y:S05]  /*1520*/  BRA.U UP0, `(.L_x_18) ;  /* 0x0000000100347547 */ /* 0x000fea000b800000 */
[----:B------:R-:W2:Y:S01]  /*1530*/  S2R R2, SR_CgaCtaId ;  /* 0x0000000000027919 */ /* 0x000ea20000008800 */
[----:B------:R-:W-:-:S04]  /*1540*/  MOV R3, 0x400 ;  /* 0x0000040000037802 */ /* 0x000fc80000000f00 */
[----:B--2---:R-:W-:Y:S02]  /*1550*/  LEA R2, R2, R3, 0x18 ;  /* 0x0000000302027211 */ /* 0x004fe400078ec0ff */
[----:B------:R-:W-:-:S03]  /*1560*/  SHF.L.U32 R3, R11, 0x1f, RZ ;  /* 0x0000001f0b037819 */ /* 0x000fc600000006ff */
[----:B------:R-:W-:-:S04]  /*1570*/  IMAD R2, R12, 0x8, R2 ;  /* 0x000000080c027824 */ /* 0x000fc800078e0202 */
[----:B------:R-:W2:Y:S02]  /*1580*/  SYNCS.PHASECHK.TRANS64.TRYWAIT P0, [R2+URZ+0xe0], R3 ;  /* 0x0000e003020075a7 */ /* 0x000ea400080011ff */
[----:B--2---:R-:W-:Y:S05]  /*1590*/  @!P0 BRA `(.L_x_19) ;  /* 0x0000006c00a88947 */ /* 0x004fea0003800000 */
.L_x_119:
[----:B------:R-:W-:Y:S01]  /*15a0*/  VIADD R12, R12, 0x1 ;  /* 0x000000010c0c7836 */ /* 0x000fe20000000000 */
[----:B------:R2:W-:Y:S04]  /*15b0*/  SYNCS.ARRIVE.TRANS64.A1T0 RZ, [R2+URZ+0xd0], RZ ;  /* 0x0000d0ff02ff79a7 */ /* 0x0005e800081000ff */
[----:B------:R-:W-:-:S04]  /*15c0*/  ISETP.NE.AND P0, PT, R12, 0x2, PT ;  /* 0x000000020c00780c */ /* 0x000fc80003f05270 */
[----:B------:R-:W-:Y:S02]  /*15d0*/  SEL R12, R12, RZ, P0 ;  /* 0x000000ff0c0c7207 */ /* 0x000fe40000000000 */
[----:B--2---:R-:W-:-:S04]  /*15e0*/  SEL R2, RZ, 0x1, P0 ;  /* 0x00000001ff027807 */ /* 0x004fc80000000000 */
[----:B------:R-:W-:-:S07]  /*15f0*/  LOP3.LUT R11, R11, R2, RZ, 0x3c, !PT ;  /* 0x000000020b0b7212 */ /* 0x000fce00078e3cff */
.L_x_18:
[----:B------:R-:W-:Y:S01]  /*1600*/  UMOV UR4, 0x400 ;  /* 0x0000040000047882 */ /* 0x000fe20000000000 */
[----:B------:R-:W-:Y:S01]  /*1610*/  SHF.L.U32 R2, R17, 0x1f, RZ ;  /* 0x0000001f11027819 */ /* 0x000fe200000006ff */
[----:B-1----:R-:W-:Y:S01]  /*1620*/  ULEA UR4, UR37, UR4, 0x18 ;  /* 0x0000000425047291 */ /* 0x002fe2000f8ec0ff */
[----:B------:R-:W-:Y:S01]  /*1630*/  R2UR UR35, R15 ;  /* 0x000000000f2372ca */ /* 0x000fe200000e0000 */
[----:B------:R-:W-:Y:S01]  /*1640*/  UISETP.GE.U32.AND UP0, UPT, UR15, 0x1ff, UPT ;  /* 0x000001ff0f00788c */ /* 0x000fe2000bf06070 */
[----:B------:R-:W-:Y:S01]  /*1650*/  R2UR UR19, R14 ;  /* 0x000000000e1372ca */ /* 0x000fe200000e0000 */
[----:B------:R-:W-:Y:S01]  /*1660*/  ULEA UR5, UR13, UR4, 0x3 ;  /* 0x000000040d057291 */ /* 0x000fe2000f8e18ff */
[----:B------:R-:W-:-:S08]  /*1670*/  UMOV UR23, URZ ;  /* 0x000000ff00177c82 */ /* 0x000fd00008000000 */
[----:B------:R1:W2:Y:S01]  /*1680*/  SYNCS.PHASECHK.TRANS64.TRYWAIT P0, [UR5+0x18], R2 ;  /* 0x00001802ff0075a7 */ /* 0x0002a20008001105 */
[----:B------:R-:W-:Y:S02]  /*1690*/  USHF.L.U32 UR35, UR35, 0x6, URZ ;  /* 0x0000000623237899 */ /* 0x000fe400080006ff */
[----:B------:R-:W-:Y:S01]  /*16a0*/  UIMAD UR19, UR19, 0xc0, URZ ;  /* 0x000000c0131378a4 */ /* 0x000fe2000f8e02ff */
[----:B------:R-:W-:Y:S11]  /*16b0*/  BRA.U !UP0, `(.L_x_20) ;  /* 0x0000000108d87547 */ /* 0x000ff6000b800000 */
[----:B------:R-:W-:Y:S01]  /*16c0*/  UMOV UR29, URZ ;  /* 0x000000ff001d7c82 */ /* 0x000fe20008000000 */
[----:B------:R-:W-:-:S05]  /*16d0*/  UMOV UR6, UR13 ;  /* 0x0000000d00067c82 */ /* 0x000fca0008000000 */
.L_x_25:
[----:B--2---:R-:W-:Y:S01]  /*16e0*/  @!P5 MOV R3, 0x10000 ;  /* 0x000100000003d802 */ /* 0x004fe20000000f00 */
[----:B-1----:R-:W-:Y:S01]  /*16f0*/  ULEA UR33, UR6, UR4, 0x3 ;  /* 0x0000000406217291 */ /* 0x002fe2000f8e18ff */
[----:B--2---:R-:W-:Y:S11]  /*1700*/  @P0 BRA `(.L_x_21) ;  /* 0x00000000000c0947 */ /* 0x004ff60003800000 */
[----:B------:R-:W-:Y:S04]  /*1710*/  SHF.L.U32 R4, R17, 0x1f, RZ ;  /* 0x0000001f11047819 */ /* 0x000fe800000006ff */
[----:B------:R-:W2:Y:S02]  /*1720*/  SYNCS.PHASECHK.TRANS64.TRYWAIT P0, [UR33+0x18], R4 ;  /* 0x00001804ff0075a7 */ /* 0x000ea40008001121 */
[----:B--2---:R-:W-:Y:S05]  /*1730*/  @!P0 BRA `(.L_x_22) ;  /* 0x0000006c00548947 */ /* 0x004fea0003800000 */
.L_x_21:
[----:B------:R2:W-:Y:S01]  /*1740*/  @!P5 SYNCS.ARRIVE.TRANS64 RZ, [UR33], R3 ;  /* 0x00000003ffffd9a7 */ /* 0x0005e20008000021 */
[----:B------:R-:W-:Y:S04]  /*1750*/  BSSY.RECONVERGENT B0, `(.L_x_23) ;  /* 0x0000003000007945 */ /* 0x000fe80003800200 */
[----:B------:R-:W-:Y:S05]  /*1760*/  @P4 BRA `(.L_x_24) ;  /* 0x0000000000044947 */ /* 0x000fea0003800000 */
[----:B------:R-:W-:Y:S05]  /*1770*/  BPT.TRAP 0x1 ;  /* 0x000000040000795c */ /* 0x000fea0000300000 */
.L_x_24:
[----:B------:R-:W-:Y:S05]  /*1780*/  BSYNC.RECONVERGENT B0 ;  /* 0x0000000000007941 */ /* 0x000fea0003800200 */
.L_x_23:
[----:B------:R-:W-:Y:S02]  /*1790*/  UIADD3 UR13, UPT, UPT, UR6, 0x1, URZ ;  /* 0x00000001060d7890 */ /* 0x000fe4000fffe0ff */
[----:B------:R-:W-:Y:S02]  /*17a0*/  UIADD3 UR42, UP1, UPT, UR30, 0x80, URZ ;  /* 0x000000801e2a7890 */ /* 0x000fe4000ff3e0ff */
[----:B------:R-:W-:Y:S02]  /*17b0*/  UISETP.NE.AND UP0, UPT, UR13, 0x3, UPT ;  /* 0x000000030d00788c */ /* 0x000fe4000bf05270 */
[----:B------:R-:W-:Y:S02]  /*17c0*/  ULEA UR24, UR6, UR4, 0xe ;  /* 0x0000000406187291 */ /* 0x000fe4000f8e70ff */
[----:B------:R-:W-:Y:S02]  /*17d0*/  USEL UR9, URZ, 0x1, UP0 ;  /* 0x00000001ff097887 */ /* 0x000fe40008000000 */
[----:B------:R-:W-:Y:S02]  /*17e0*/  USEL UR13, UR13, URZ, UP0 ;  /* 0x000000ff0d0d7287 */ /* 0x000fe40008000000 */
[----:B------:R-:W-:Y:S02]  /*17f0*/  USHF.L.U32 UR34, UR29, 0x8, URZ ;  /* 0x000000081d227899 */ /* 0x000fe400080006ff */
[----:B------:R-:W-:Y:S01]  /*1800*/  ULEA UR8, UR13, UR4, 0x3 ;  /* 0x000000040d087291 */ /* 0x000fe2000f8e18ff */
[----:B------:R-:W-:Y:S01]  /*1810*/  LOP3.LUT R17, R17, UR9, RZ, 0x3c, !PT ;  /* 0x0000000911117c12 */ /* 0x000fe2000f8e3cff */
[----:B------:R-:W-:Y:S02]  /*1820*/  UIADD3.X UR43, UPT, UPT, URZ, UR31, URZ, UP1, !UPT ;  /* 0x0000001fff2b7290 */ /* 0x000fe40008ffe4ff */
[----:B------:R-:W-:Y:S01]  /*1830*/  UIADD3 UR32, UPT, UPT, UR24, 0x5400, URZ ;  /* 0x0000540018207890 */ /* 0x000fe2000fffe0ff */
[----:B-1----:R-:W-:Y:S01]  /*1840*/  SHF.L.U32 R2, R17, 0x1f, RZ ;  /* 0x0000001f11027819 */ /* 0x002fe200000006ff */
[----:B------:R-:W-:Y:S01]  /*1850*/  UIADD3 UR26, UPT, UPT, UR34, 0x80, URZ ;  /* 0x00000080221a7890 */ /* 0x000fe2000fffe0ff */
[----:B------:R-:W-:Y:S02]  /*1860*/  UMOV UR40, 0x0 ;  /* 0x0000000000287882 */ /* 0x000fe40000000000 */
[----:B------:R1:W1:Y:S01]  /*1870*/  SYNCS.PHASECHK.TRANS64.TRYWAIT P0, [UR8+0x18], R2 ;  /* 0x00001802ff0075a7 */ /* 0x0002620008001108 */
[----:B------:R-:W-:Y:S01]  /*1880*/  UMOV UR41, 0x10000000 ;  /* 0x1000000000297882 */ /* 0x000fe20000000000 */
[----:B------:R-:W-:Y:S02]  /*1890*/  UIADD3 UR24, UPT, UPT, UR24, 0x7400, URZ ;  /* 0x0000740018187890 */ /* 0x000fe4000fffe0ff */
[----:B------:R1:W-:Y:S01]  /*18a0*/  UTMALDG.3D [UR32], [UR42], desc[UR40] ;  /* 0x000028202a0075b4 */ /* 0x0003e20008011000 */
[----:B------:R-:W-:Y:S02]  /*18b0*/  UIADD3 UR38, UP0, UPT, UR30, 0x180, URZ ;  /* 0x000001801e267890 */ /* 0x000fe4000ff1e0ff */
[----:B------:R-:W-:Y:S01]  /*18c0*/  UIMAD UR5, UR6, 0xc000, UR4 ;  /* 0x0000c000060578a4 */ /* 0x000fe2000f8e0204 */
[----:B------:R-:W-:Y:S01]  /*18d0*/  UMOV UR25, UR33 ;  /* 0x0000002100197c82 */ /* 0x000fe20008000000 */
[----:B------:R-:W-:Y:S01]  /*18e0*/  UMOV UR27, UR35 ;  /* 0x00000023001b7c82 */ /* 0x000fe20008000000 */
[----:B------:R-:W-:Y:S01]  /*18f0*/  UMOV UR28, UR36 ;  /* 0x00000024001c7c82 */ /* 0x000fe20008000000 */
[----:B------:R-:W-:Y:S01]  /*1900*/  UIADD3.X UR39, UPT, UPT, URZ, UR31, URZ, UP0, !UPT ;  /* 0x0000001fff277290 */ /* 0x000fe200087fe4ff */
[----:B------:R1:W-:Y:S01]  /*1910*/  UTMALDG.3D [UR24], [UR42], desc[UR40] ;  /* 0x000028182a0075b4 */ /* 0x0003e20008011000 */
[----:B------:R-:W-:Y:S01]  /*1920*/  UIADD3 UR16, UPT, UPT, UR5, 0x11400, URZ ;  /* 0x0001140005107890 */ /* 0x000fe2000fffe0ff */
[----:B------:R-:W-:Y:S01]  /*1930*/  UMOV UR17, UR33 ;  /* 0x0000002100117c82 */ /* 0x000fe20008000000 */
[----:B------:R-:W-:Y:S01]  /*1940*/  UMOV UR20, UR36 ;  /* 0x0000002400147c82 */ /* 0x000fe20008000000 */
[----:B------:R-:W-:Y:S01]  /*1950*/  UMOV UR18, UR34 ;  /* 0x0000002200127c82 */ /* 0x000fe20008000000 */
[----:B------:R-:W-:Y:S01]  /*1960*/  UIADD3 UR8, UPT, UPT, UR5, 0x17400, URZ ;  /* 0x0001740005087890 */ /* 0x000fe2000fffe0ff */
[----:B------:R-:W-:Y:S01]  /*1970*/  UMOV UR11, UR19 ;  /* 0x00000013000b7c82 */ /* 0x000fe20008000000 */
[----:B------:R-:W-:Y:S03]  /*1980*/  UMOV UR12, UR36 ;  /* 0x00000024000c7c82 */ /* 0x000fe60008000000 */
[----:B------:R1:W-:Y:S01]  /*1990*/  UTMALDG.3D [UR16], [UR38], desc[UR40] ;  /* 0x00002810260075b4 */ /* 0x0003e20008011000 */
[----:B------:R-:W-:Y:S01]  /*19a0*/  UIADD3 UR29, UPT, UPT, UR29, 0x1, URZ ;  /* 0x000000011d1d7890 */ /* 0x000fe2000fffe0ff */
[----:B------:R-:W-:Y:S01]  /*19b0*/  UMOV UR9, UR33 ;  /* 0x0000002100097c82 */ /* 0x000fe20008000000 */
[----:B------:R-:W-:Y:S02]  /*19c0*/  UMOV UR10, UR26 ;  /* 0x0000001a000a7c82 */ /* 0x000fe40008000000 */
[----:B------:R-:W-:Y:S01]  /*19d0*/  UISETP.NE.AND UP0, UPT, UR29, UR7, UPT ;  /* 0x000000071d00728c */ /* 0x000fe2000bf05270 */
[----:B------:R-:W-:Y:S01]  /*19e0*/  UMOV UR23, UR7 ;  /* 0x0000000700177c82 */ /* 0x000fe20008000000 */
[----:B------:R1:W-:Y:S01]  /*19f0*/  UTMALDG.3D [UR8], [UR38], desc[UR40] ;  /* 0x00002808260075b4 */ /* 0x0003e20008011000 */
[----:B------:R-:W-:Y:S06]  /*1a00*/  UMOV UR6, UR13 ;  /* 0x0000000d00067c82 */ /* 0x000fec0008000000 */
[----:B------:R-:W-:Y:S05]  /*1a10*/  BRA.U UP0, `(.L_x_25) ;  /* 0xfffffffd00307547 */ /* 0x000fea000b83ffff */
.L_x_20:
[----:B------:R-:W-:Y:S01]  /*1a20*/  ULEA UR5, UR13, UR4, 0x3 ;  /* 0x000000040d057291 */ /* 0x000fe2000f8e18ff */
[----:B-1----:R-:W-:Y:S01]  /*1a30*/  SHF.L.U32 R2, R17, 0x1f, RZ ;  /* 0x0000001f11027819 */ /* 0x002fe200000006ff */
[----:B------:R-:W-:Y:S01]  /*1a40*/  @!P1 SYNCS.ARRIVE.TRANS64.A1T0 RZ, [UR4+0x68], RZ ;  /* 0x000068ffffff99a7 */ /* 0x000fe20008100004 */
[----:B------:R-:W-:-:S06]  /*1a50*/  UISETP.GT.AND UP0, UPT, UR22, UR21, UPT ;  /* 0x000000151600728c */ /* 0x000fcc000bf04270 */
[----:B--2---:R1:W2:Y:S03]  /*1a60*/  SYNCS.PHASECHK.TRANS64.TRYWAIT P0, [UR5+0x18], R2 ;  /* 0x00001802ff0075a7 */ /* 0x0042a60008001105 */
[----:B------:R-:W-:Y:S05]  /*1a70*/  BRA.U !UP0, `(.L_x_26) ;  /* 0x0000000108d47547 */ /* 0x000fea000b800000 */
[----:B------:R-:W-:Y:S01]  /*1a80*/  UIADD3 UR29, UPT, UPT, UR14, UR23, URZ ;  /* 0x000000170e1d7290 */ /* 0x000fe2000fffe0ff */
[----:B------:R-:W-:-:S11]  /*1a90*/  UMOV UR6, UR13 ;  /* 0x0000000d00067c82 */ /* 0x000fd60008000000 */
.L_x_31:
[----:B--2---:R-:W-:Y:S01]  /*1aa0*/  @!P5 MOV R3, 0x10000 ;  /* 0x000100000003d802 */ /* 0x004fe20000000f00 */
[----:B-1----:R-:W-:Y:S01]  /*1ab0*/  ULEA UR33, UR6, UR4, 0x3 ;  /* 0x0000000406217291 */ /* 0x002fe2000f8e18ff */
[----:B--2---:R-:W-:Y:S11]  /*1ac0*/  @P0 BRA `(.L_x_27) ;  /* 0x00000000000c0947 */ /* 0x004ff60003800000 */
[----:B------:R-:W-:Y:S04]  /*1ad0*/  SHF.L.U32 R4, R17, 0x1f, RZ ;  /* 0x0000001f11047819 */ /* 0x000fe800000006ff */
[----:B------:R-:W2:Y:S02]  /*1ae0*/  SYNCS.PHASECHK.TRANS64.TRYWAIT P0, [UR33+0x18], R4 ;  /* 0x00001804ff0075a7 */ /* 0x000ea40008001121 */
[----:B--2---:R-:W-:Y:S05]  /*1af0*/  @!P0 BRA `(.L_x_28) ;  /* 0x00000068007c8947 */ /* 0x004fea0003800000 */
.L_x_27:
[----:B------:R2:W-:Y:S01]  /*1b00*/  @!P5 SYNCS.ARRIVE.TRANS64 RZ, [UR33], R3 ;  /* 0x00000003ffffd9a7 */ /* 0x0005e20008000021 */
[----:B------:R-:W-:Y:S04]  /*1b10*/  BSSY.RECONVERGENT B0, `(.L_x_29) ;  /* 0x0000003000007945 */ /* 0x000fe80003800200 */
[----:B------:R-:W-:Y:S05]  /*1b20*/  @P4 BRA `(.L_x_30) ;  /* 0x0000000000044947 */ /* 0x000fea0003800000 */
[----:B------:R-:W-:Y:S05]  /*1b30*/  BPT.TRAP 0x1 ;  /* 0x000000040000795c */ /* 0x000fea0000300000 */
.L_x_30:
[----:B------:R-:W-:Y:S05]  /*1b40*/  BSYNC.RECONVERGENT B0 ;  /* 0x0000000000007941 */ /* 0x000fea0003800200 */
.L_x_29:
        /* <DEDUP_REMOVED lines=12> */
[----:B------:R-:W-:Y:S01]  /*1c10*/  UMOV UR40, 0x0 ;  /* 0x0000000000287882 */ /* 0x000fe20000000000 */
[----:B------:R-:W-:Y:S01]  /*1c20*/  UMOV UR41, 0x10000000 ;  /* 0x1000000000297882 */ /* 0x000fe20000000000 */
[----:B------:R-:W-:Y:S01]  /*1c30*/  UIADD3 UR26, UPT, UPT, UR34, 0x80, URZ ;  /* 0x00000080221a7890 */ /* 0x000fe2000fffe0ff */
[----:B------:R1:W1:Y:S01]  /*1c40*/  SYNCS.PHASECHK.TRANS64.TRYWAIT P0, [UR8+0x18], R2 ;  /* 0x00001802ff0075a7 */ /* 0x0002620008001108 */
[----:B------:R-:W-:Y:S02]  /*1c50*/  UIADD3 UR24, UPT, UPT, UR24, 0x7400, URZ ;  /* 0x0000740018187890 */ /* 0x000fe4000fffe0ff */
[----:B------:R-:W-:Y:S01]  /*1c60*/  UIADD3 UR38, UP0, UPT, UR30, 0x180, URZ ;  /* 0x000001801e267890 */ /* 0x000fe2000ff1e0ff */
[----:B------:R1:W-:Y:S01]  /*1c70*/  UTMALDG.3D [UR32], [UR42], desc[UR40] ;  /* 0x000028202a0075b4 */ /* 0x0003e20008011000 */
        /* <DEDUP_REMOVED lines=14> */
[----:B------:R-:W-:Y:S01]  /*1d60*/  UMOV UR9, UR33 ;  /* 0x0000002100097c82 */ /* 0x000fe20008000000 */
[----:B------:R-:W-:Y:S01]  /*1d70*/  UMOV UR10, UR26 ;  /* 0x0000001a000a7c82 */ /* 0x000fe20008000000 */
[----:B------:R-:W-:Y:S01]  /*1d80*/  UIADD3 UR23, UPT, UPT, UR23, 0x1, URZ ;  /* 0x0000000117177890 */ /* 0x000fe2000fffe0ff */
[----:B------:R-:W-:Y:S03]  /*1d90*/  UMOV UR6, UR13 ;  /* 0x0000000d00067c82 */ /* 0x000fe60008000000 */
[----:B------:R-:W-:Y:S01]  /*1da0*/  UISETP.NE.AND UP0, UPT, UR23, UR29, UPT ;  /* 0x0000001d1700728c */ /* 0x000fe2000bf05270 */
[----:B------:R1:W-:Y:S08]  /*1db0*/  UTMALDG.3D [UR8], [UR38], desc[UR40] ;  /* 0x00002808260075b4 */ /* 0x0003f00008011000 */
[----:B------:R-:W-:Y:S05]  /*1dc0*/  BRA.U UP0, `(.L_x_31) ;  /* 0xfffffffd00347547 */ /* 0x000fea000b83ffff */
.L_x_26:
[C---:B-1----:R-:W-:Y:S01]  /*1dd0*/  LEA R2, R16.reuse, UR4, 0x3 ;  /* 0x0000000410027c11 */ /* 0x042fe2000f8e18ff */
[----:B------:R-:W-:Y:S01]  /*1de0*/  NOP ;  /* 0x0000000000007918 */ /* 0x000fe20000000000 */
[----:B--2---:R-:W-:Y:S02]  /*1df0*/  SHF.L.U32 R3, R13, 0x1f, RZ ;  /* 0x0000001f0d037819 */ /* 0x004fe400000006ff */
[----:B------:R-:W-:Y:S02]  /*1e00*/  LEA R4, R16, UR4, 0x4 ;  /* 0x0000000410047c11 */ /* 0x000fe4000f8e20ff */
[----:B------:R-:W1:Y:S02]  /*1e10*/  SYNCS.PHASECHK.TRANS64.TRYWAIT P0, [R2+URZ+0x70], R3 ;  /* 0x00007003020075a7 */ /* 0x000e6400080011ff */
[----:B-1----:R-:W-:Y:S05]  /*1e20*/  @!P0 BRA `(.L_x_32) ;  /* 0x0000006400c88947 */ /* 0x002fea0003800000 */
.L_x_122:
[----:B------:R-:W2:Y:S01]  /*1e30*/  LDS.128 R4, [R4+0x100] ;  /* 0x0001000004047984 */ /* 0x000ea20000000c00 */
[----:B---3--:R-:W-:Y:S01]  /*1e40*/  ISETP.GE.AND P0, PT, R37, 0x1, PT ;  /* 0x000000012500780c */ /* 0x008fe20003f06270 */
[----:B-1----:R-:W-:Y:S01]  /*1e50*/  VIADD R2, R2, 0x80 ;  /* 0x0000008002027836 */ /* 0x002fe20000000000 */
[----:B------:R-:W-:Y:S01]  /*1e60*/  @!PT LDS RZ, [RZ] ;  /* 0x00000000fffff984 */ /* 0x000fe20000000800 */
[----:B------:R-:W-:Y:S01]  /*1e70*/  @!PT LDS RZ, [RZ] ;  /* 0x00000000fffff984 */ /* 0x000fe20000000800 */
[----:B------:R-:W-:Y:S01]  /*1e80*/  @!PT LDS RZ, [RZ] ;  /* 0x00000000fffff984 */ /* 0x000fe20000000800 */
[----:B------:R-:W-:Y:S01]  /*1e90*/  @!PT LDS RZ, [RZ] ;  /* 0x00000000fffff984 */ /* 0x000fe20000000800 */
[----:B------:R1:W-:Y:S06]  /*1ea0*/  MEMBAR.ALL.CTA ;  /* 0x0000000000007992 */ /* 0x0003ec0000008000 */
[----:B-1----:R-:W1:Y:S01]  /*1eb0*/  FENCE.VIEW.ASYNC.S ;  /* 0x00000000000073c6 */ /* 0x002e620000000000 */
[----:B------:R-:W-:-:S04]  /*1ec0*/  PRMT R2, RZ, 0x654, R2 ;  /* 0x00000654ff027816 */ /* 0x000fc80000000002 */
[----:B-1----:R1:W-:Y:S01]  /*1ed0*/  SYNCS.ARRIVE.TRANS64.RED.A1T0 RZ, [R2+URZ], RZ ;  /* 0x000000ff02ff79a7 */ /* 0x0023e200081004ff */
[----:B--2---:R-:W-:-:S13]  /*1ee0*/  LOP3.LUT P2, RZ, R6, 0x1, RZ, 0xc0, !PT ;  /* 0x0000000106ff7812 */ /* 0x004fda000784c0ff */
[----:B------:R-:W-:Y:S01]  /*1ef0*/  @P2 SHF.R.U32.HI R3, RZ, 0x10, R5 ;  /* 0x00000010ff032819 */ /* 0x000fe20000011605 */
[----:B------:R-:W-:Y:S01]  /*1f00*/  VOTEU.ANY UP0, P2 ;  /* 0x0000000000ff7886 */ /* 0x000fe20001000100 */
[----:B------:R-:W-:Y:S02]  /*1f10*/  @P2 MOV R10, R4 ;  /* 0x00000004000a2202 */ /* 0x000fe40000000f00 */
[----:B------:R-:W-:Y:S02]  /*1f20*/  @P2 R2UR.BROADCAST UR5, R3 ;  /* 0x00000000030522ca */ /* 0x000fe400008e0000 */
[----:B------:R-:W-:-:S11]  /*1f30*/  @P2 LOP3.LUT R9, R5, 0xffff, RZ, 0xc0, !PT ;  /* 0x0000ffff05092812 */ /* 0x000fd600078ec0ff */
[----:B------:R-:W-:Y:S01]  /*1f40*/  @UP0 UMOV UR36, UR5 ;  /* 0x0000000500240c82 */ /* 0x000fe20008000000 */
[----:B-1----:R-:W-:Y:S05]  /*1f50*/  @!P0 BRA `(.L_x_33) ;  /* 0x0000000000b88947 */ /* 0x002fea0003800000 */
[----:B------:R-:W4:Y:S01]  /*1f60*/  LDC.64 R4, c[0x0][0xb18] ;  /* 0x0002c600ff047b82 */ /* 0x000f220000000a00 */
[----:B------:R-:W-:-:S07]  /*1f70*/  ISETP.NE.AND P3, PT, R37, 0x1, PT ;  /* 0x000000012500780c */ /* 0x000fce0003f65270 */
[----:B------:R-:W1:Y:S08]  /*1f80*/  LDC.64 R6, c[0x0][0xb10] ;  /* 0x0002c400ff067b82 */ /* 0x000e700000000a00 */
[----:B------:R-:W2:Y:S08]  /*1f90*/  LDC R14, c[0x0][0xb20] ;  /* 0x0002c800ff0e7b82 */ /* 0x000eb00000000800 */
[----:B------:R-:W3:Y:S01]  /*1fa0*/  LDC R15, c[0x0][0xb0c] ;  /* 0x0002c300ff0f7b82 */ /* 0x000ee20000000800 */
[----:B----4-:R-:W-:Y:S01]  /*1fb0*/  IMAD.HI.U32 R19, R0, R5, RZ ;  /* 0x0000000500137227 */ /* 0x010fe200078e00ff */
[----:B------:R-:W-:-:S03]  /*1fc0*/  ISETP.NE.AND P0, PT, R4, 0x1, PT ;  /* 0x000000010400780c */ /* 0x000fc60003f05270 */
[----:B------:R-:W-:-:S03]  /*1fd0*/  IMAD.HI.U32 R5, R9, R5, RZ ;  /* 0x0000000509057227 */ /* 0x000fc600078e00ff */
[----:B------:R-:W4:Y:S01]  /*1fe0*/  LDC.64 R2, c[0x0][0xb28] ;  /* 0x0002ca00ff027b82 */ /* 0x000f220000000a00 */
[----:B-1----:R-:W-:-:S04]  /*1ff0*/  IMAD.HI.U32 R20, R8, R6, RZ ;  /* 0x0000000608147227 */ /* 0x002fc800078e00ff */
[----:B------:R-:W-:Y:S01]  /*2000*/  IMAD.HI.U32 R21, R10, R6, RZ ;  /* 0x000000060a157227 */ /* 0x000fe200078e00ff */
[----:B------:R-:W-:Y:S02]  /*2010*/  SHF.R.U32.HI R20, RZ, R7, R20 ;  /* 0x00000007ff147219 */ /* 0x000fe40000011614 */
[-C--:B--2---:R-:W-:Y:S02]  /*2020*/  SHF.R.U32.HI R19, RZ, R14.reuse, R19 ;  /* 0x0000000eff137219 */ /* 0x084fe40000011613 */
[----:B------:R-:W-:Y:S02]  /*2030*/  SHF.R.U32.HI R5, RZ, R14, R5 ;  /* 0x0000000eff057219 */ /* 0x000fe40000011605 */
[----:B------:R-:W-:Y:S02]  /*2040*/  SEL R19, R0, R19, !P0 ;  /* 0x0000001300137207 */ /* 0x000fe40004000000 */
[----:B------:R-:W-:Y:S02]  /*2050*/  SHF.R.U32.HI R21, RZ, R7, R21 ;  /* 0x00000007ff157219 */ /* 0x000fe40000011615 */
[----:B---3--:R-:W-:-:S02]  /*2060*/  ISETP.NE.AND P1, PT, R15, 0x1, PT ;  /* 0x000000010f00780c */ /* 0x008fc40003f25270 */
[----:B------:R-:W-:Y:S02]  /*2070*/  SEL R5, R9, R5, !P0 ;  /* 0x0000000509057207 */ /* 0x000fe40004000000 */
[----:B------:R-:W-:Y:S02]  /*2080*/  SEL R20, R8, R20, !P1 ;  /* 0x0000001408147207 */ /* 0x000fe40004800000 */
[----:B------:R-:W-:Y:S01]  /*2090*/  SEL R21, R10, R21, !P1 ;  /* 0x000000150a157207 */ /* 0x000fe20004800000 */
[----:B----4-:R-:W-:-:S04]  /*20a0*/  IMAD.HI.U32 R18, R19, R2, RZ ;  /* 0x0000000213127227 */ /* 0x010fc800078e00ff */
        /* <DEDUP_REMOVED lines=10> */
[----:B------:R-:W-:-:S04]  /*2150*/  @!P0 IMAD.HI.U32 R7, R21, R2, RZ ;  /* 0x0000000215078227 */ /* 0x000fc800078e00ff */
[----:B------:R-:W-:Y:S01]  /*2160*/  IMAD.MOV R2, RZ, RZ, -R6 ;  /* 0x000000ffff027224 */ /* 0x000fe200078e0a06 */
[----:B------:R-:W-:Y:S02]  /*2170*/  @!P0 SHF.R.U32.HI R3, RZ, R3, R7 ;  /* 0x00000003ff038219 */ /* 0x000fe40000011607 */
[----:B------:R-:W-:Y:S01]  /*2180*/  IADD3 R7, PT, PT, -R5, RZ, RZ ;  /* 0x000000ff05077210 */ /* 0x000fe20007ffe1ff */
[----:B------:R-:W-:Y:S01]  /*2190*/  IMAD R2, R37, R2, R5 ;  /* 0x0000000225027224 */ /* 0x000fe200078e0205 */
        /* <DEDUP_REMOVED lines=10> */
.L_x_33:
[----:B------:R-:W1:Y:S02]  /*2240*/  LDCU UR5, c[0x0][0xb30] ;  /* 0x00016600ff0577ac */ /* 0x000e640008000800 */
[----:B-1----:R-:W-:-:S09]  /*2250*/  UISETP.NE.AND UP0, UPT, UR5, 0x1, UPT ;  /* 0x000000010500788c */ /* 0x002fd2000bf05270 */
[----:B------:R-:W-:Y:S05]  /*2260*/  BRA.U UP0, `(.L_x_34) ;  /* 0x0000000100407547 */ /* 0x000fea000b800000 */
[----:B------:R-:W1:Y:S08]  /*2270*/  LDC.64 R4, c[0x0][0xb10] ;  /* 0x0002c400ff047b82 */ /* 0x000e700000000a00 */
[----:B------:R-:W2:Y:S08]  /*2280*/  LDC.64 R2, c[0x0][0xb18] ;  /* 0x0002c600ff027b82 */ /* 0x000eb00000000a00 */
[----:B------:R-:W3:Y:S08]  /*2290*/  LDC R6, c[0x0][0xb20] ;  /* 0x0002c800ff067b82 */ /* 0x000ef00000000800 */
[----:B------:R-:W4:Y:S01]  /*22a0*/  LDC R7, c[0x0][0xb0c] ;  /* 0x0002c300ff077b82 */ /* 0x000f220000000800 */
[----:B-1----:R-:W-:-:S05]  /*22b0*/  IMAD.HI.U32 R4, R10, R4, RZ ;  /* 0x000000040a047227 */ /* 0x002fca00078e00ff */
[----:B------:R-:W-:Y:S01]  /*22c0*/  SHF.R.U32.HI R4, RZ, R5, R4 ;  /* 0x00000005ff047219 */ /* 0x000fe20000011604 */
[----:B--2---:R-:W-:Y:S01]  /*22d0*/  IMAD.HI.U32 R3, R9, R3, RZ ;  /* 0x0000000309037227 */ /* 0x004fe200078e00ff */
[----:B------:R-:W-:-:S04]  /*22e0*/  ISETP.NE.AND P0, PT, R2, 0x1, PT ;  /* 0x000000010200780c */ /* 0x000fc80003f05270 */
[----:B---3--:R-:W-:-:S04]  /*22f0*/  SHF.R.U32.HI R3, RZ, R6, R3 ;  /* 0x00000006ff037219 */ /* 0x008fc80000011603 */
[----:B------:R-:W-:Y:S02]  /*2300*/  SEL R3, R9, R3, !P0 ;  /* 0x0000000309037207 */ /* 0x000fe40004000000 */
[----:B----4-:R-:W-:-:S04]  /*2310*/  ISETP.NE.AND P1, PT, R7, 0x1, PT ;  /* 0x000000010700780c */ /* 0x010fc80003f25270 */
[----:B------:R-:W-:-:S05]  /*2320*/  SEL R4, R10, R4, !P1 ;  /* 0x000000040a047207 */ /* 0x000fca0004800000 */
[----:B------:R-:W-:Y:S02]  /*2330*/  IMAD.IADD R5, R3, 0x1, -R4 ;  /* 0x0000000103057824 */ /* 0x000fe400078e0a04 */
[----:B------:R-:W-:Y:S02]  /*2340*/  IMAD.IADD R3, R4, 0x1, -R3 ;  /* 0x0000000104037824 */ /* 0x000fe400078e0a03 */
[----:B------:R-:W-:Y:S02]  /*2350*/  IMAD R10, R5, R7, R10 ;  /* 0x00000007050a7224 */ /* 0x000fe400078e020a */
[----:B------:R-:W-:-:S07]  /*2360*/  IMAD R9, R3, R2, R9 ;  /* 0x0000000203097224 */ /* 0x000fce00078e0209 */
.L_x_34:
[----:B------:R-:W-:Y:S01]  /*2370*/  VIADD R16, R16, 0x1 ;  /* 0x0000000110107836 */ /* 0x000fe20000000000 */
[----:B------:R-:W-:Y:S01]  /*2380*/  PLOP3.LUT P1, PT, PT, PT, PT, 0x80, 0x8 ;  /* 0x000000000008781c */ /* 0x000fe20003f2f070 */
[----:B------:R-:W-:Y:S02]  /*2390*/  IMAD.IADD R15, R10, 0x1, R97 ;  /* 0x000000010a0f7824 */ /* 0x000fe400078e0261 */
[----:B------:R-:W-:Y:S01]  /*23a0*/  IMAD.IADD R14, R9, 0x1, R96 ;  /* 0x00000001090e7824 */ /* 0x000fe200078e0260 */
[----:B------:R-:W-:-:S04]  /*23b0*/  ISETP.NE.AND P0, PT, R16, 0x2, PT ;  /* 0x000000021000780c */ /* 0x000fc80003f05270 */
[----:B------:R-:W-:Y:S02]  /*23c0*/  SEL R2, RZ, 0x1, P0 ;  /* 0x00000001ff027807 */ /* 0x000fe40000000000 */
[----:B------:R-:W-:Y:S02]  /*23d0*/  SEL R16, R16, RZ, P0 ;  /* 0x000000ff10107207 */ /* 0x000fe40000000000 */
[----:B------:R-:W-:Y:S01]  /*23e0*/  LOP3.LUT R13, R13, R2, RZ, 0x3c, !PT ;  /* 0x000000020d0d7212 */ /* 0x000fe200078e3cff */
[----:B------:R-:W-:Y:S06]  /*23f0*/  @P2 BRA `(.L_x_35) ;  /* 0xfffffff000402947 */ /* 0x000fec000383ffff */
[----:B------:R-:W-:Y:S01]  /*2400*/  UIADD3 UR4, UPT, UPT, UR4, 0x18, URZ ;  /* 0x0000001804047890 */ /* 0x000fe2000fffe0ff */
[----:B------:R-:W-:-:S03]  /*2410*/  SHF.L.U32 R2, R17, 0x1f, RZ ;  /* 0x0000001f11027819 */ /* 0x000fc600000006ff */
[----:B------:R-:W-:-:S09]  /*2420*/  ULEA UR5, UR13, UR4, 0x3 ;  /* 0x000000040d057291 */ /* 0x000fd2000f8e18ff */
[----:B------:R-:W1:Y:S02]  /*2430*/  SYNCS.PHASECHK.TRANS64.TRYWAIT P0, [UR5], R2 ;  /* 0x00000002ff0075a7 */ /* 0x000e640008001105 */
[----:B-1----:R-:W-:Y:S05]  /*2440*/  @!P0 BRA `(.L_x_36) ;  /* 0x0000006000548947 */ /* 0x002fea0003800000 */
.L_x_124:
[----:B------:R-:W-:-:S04]  /*2450*/  UIADD3 UR6, UPT, UPT, UR13, 0x1, URZ ;  /* 0x000000010d067890 */ /* 0x000fc8000fffe0ff */
[----:B------:R-:W-:-:S04]  /*2460*/  UISETP.NE.AND UP0, UPT, UR6, 0x3, UPT ;  /* 0x000000030600788c */ /* 0x000fc8000bf05270 */
[----:B------:R-:W-:Y:S02]  /*2470*/  USEL UR7, URZ, 0x1, UP0 ;  /* 0x00000001ff077887 */ /* 0x000fe40008000000 */
[----:B------:R-:W-:-:S04]  /*2480*/  USEL UR6, UR6, URZ, UP0 ;  /* 0x000000ff06067287 */ /* 0x000fc80008000000 */
[----:B------:R-:W-:Y:S01]  /*2490*/  ULEA UR5, UR6, UR4, 0x3 ;  /* 0x0000000406057291 */ /* 0x000fe2000f8e18ff */
[----:B------:R-:W-:-:S04]  /*24a0*/  LOP3.LUT R17, R17, UR7, RZ, 0x3c, !PT ;  /* 0x0000000711117c12 */ /* 0x000fc8000f8e3cff */
[----:B-1----:R-:W-:-:S04]  /*24b0*/  SHF.L.U32 R2, R17, 0x1f, RZ ;  /* 0x0000001f11027819 */ /* 0x002fc800000006ff */
[----:B------:R-:W1:Y:S02]  /*24c0*/  SYNCS.PHASECHK.TRANS64.TRYWAIT P0, [UR5], R2 ;  /* 0x00000002ff0075a7 */ /* 0x000e640008001105 */
[----:B-1----:R-:W-:Y:S05]  /*24d0*/  @!P0 BRA `(.L_x_37) ;  /* 0x0000006000488947 */ /* 0x002fea0003800000 */
.L_x_126:
[----:B------:R-:W-:-:S04]  /*24e0*/  UIADD3 UR6, UPT, UPT, UR6, 0x1, URZ ;  /* 0x0000000106067890 */ /* 0x000fc8000fffe0ff */
[----:B------:R-:W-:-:S04]  /*24f0*/  UISETP.NE.AND UP0, UPT, UR6, 0x3, UPT ;  /* 0x000000030600788c */ /* 0x000fc8000bf05270 */
[----:B------:R-:W-:Y:S02]  /*2500*/  USEL UR5, URZ, 0x1, UP0 ;  /* 0x00000001ff057887 */ /* 0x000fe40008000000 */
[----:B------:R-:W-:-:S04]  /*2510*/  USEL UR6, UR6, URZ, UP0 ;  /* 0x000000ff06067287 */ /* 0x000fc80008000000 */
[----:B------:R-:W-:Y:S01]  /*2520*/  ULEA UR6, UR6, UR4, 0x3 ;  /* 0x0000000406067291 */ /* 0x000fe2000f8e18ff */
[----:B-1----:R-:W-:-:S04]  /*2530*/  LOP3.LUT R2, R17, UR5, RZ, 0x3c, !PT ;  /* 0x0000000511027c12 */ /* 0x002fc8000f8e3cff */
[----:B------:R-:W-:Y:S01]  /*2540*/  SHF.L.U32 R2, R2, 0x1f, RZ ;  /* 0x0000001f02027819 */ /* 0x000fe200000006ff */
[----:B----4-:R-:W-:-:S07]  /*2550*/  IMAD.U32 R0, RZ, RZ, UR6 ;  /* 0x00000006ff007e24 */ /* 0x010fce000f8e00ff */
.L_x_38:
[----:B-1----:R1:W2:Y:S02]  /*2560*/  SYNCS.PHASECHK.TRANS64.TRYWAIT P0, [R0+URZ], R2 ;  /* 0x00000002000075a7 */ /* 0x0022a400080011ff */
[----:B--2---:R-:W-:Y:S05]  /*2570*/  @!P0 NANOSLEEP.SYNCS 0x989680 ;  /* 0x009896800000895d */ /* 0x004fea0003900000 */
[----:B------:R-:W2:Y:S02]  /*2580*/  @!P0 SYNCS.PHASECHK.TRANS64 P0, [R0+URZ], R2 ;  /* 0x00000002000085a7 */ /* 0x000ea400080010ff */
[----:B--2---:R-:W-:Y:S05]  /*2590*/  @P0 EXIT ;  /* 0x000000000000094d */ /* 0x004fea0003800000 */
[----:B------:R-:W-:Y:S05]  /*25a0*/  BRA `(.L_x_38) ;  /* 0xfffffffc00ec7947 */ /* 0x000fea000383ffff */
.L_x_17:
[----:B------:R-:W-:-:S04]  /*25b0*/  UISETP.NE.AND UP1, UPT, UR37, URZ, UPT ;  /* 0x000000ff2500728c */ /* 0x000fc8000bf25270 */
[----:B------:R-:W-:-:S09]  /*25c0*/  UISETP.NE.OR UP1, UPT, UR8, 0x1, UP1 ;  /* 0x000000010800788c */ /* 0x000fd20008f25670 */
[----:B------:R-:W-:Y:S05]  /*25d0*/  BRA.U UP1, `(.L_x_39) ;  /* 0x0000000501487547 */ /* 0x000fea000b800000 */
[----:B------:R-:W-:Y:S01]  /*25e0*/  ISETP.NE.AND P2, PT, R2, RZ, PT ;  /* 0x000000ff0200720c */ /* 0x000fe20003f45270 */
[----:B------:R-:W-:Y:S01]  /*25f0*/  IMAD.MOV.U32 R12, RZ, RZ, 0x1 ;  /* 0x00000001ff0c7424 */ /* 0x000fe200078e00ff */
[----:B------:R-:W-:Y:S02]  /*2600*/  CS2R R10, SRZ ;  /* 0x00000000000a7805 */ /* 0x000fe4000001ff00 */
[----:B------:R-:W-:Y:S01]  /*2610*/  CS2R R8, SRZ ;  /* 0x0000000000087805 */ /* 0x000fe2000001ff00 */
[----:B------:R-:W-:Y:S01]  /*2620*/  UMOV UR4, 0x400 ;  /* 0x0000040000047882 */ /* 0x000fe20000000000 */
[----:B------:R-:W-:Y:S01]  /*2630*/  UMOV UR6, URZ ;  /* 0x000000ff00067c82 */ /* 0x000fe20008000000 */
[----:B------:R-:W-:-:S12]  /*2640*/  ULEA UR37, UR37, UR4, 0x18 ;  /* 0x0000000425257291 */ /* 0x000fd8000f8ec0ff */
.L_x_43:
[----:B------:R-:W-:Y:S02]  /*2650*/  LEA R0, R8, UR37, 0x3 ;  /* 0x0000002508007c11 */ /* 0x000fe4000f8e18ff */
[----:B------:R-:W-:-:S03]  /*2660*/  SHF.L.U32 R4, R9, 0x1f, RZ ;  /* 0x0000001f09047819 */ /* 0x000fc600000006ff */
[----:B------:R-:W-:Y:S01]  /*2670*/  VIADD R5, R0, 0xe0 ;  /* 0x000000e000057836 */ /* 0x000fe20000000000 */
[----:B------:R-:W1:Y:S02]  /*2680*/  SYNCS.PHASECHK.TRANS64.TRYWAIT P0, [R0+URZ+0xd0], R4 ;  /* 0x0000d004000075a7 */ /* 0x000e6400080011ff */
[----:B-1----:R-:W-:Y:S05]  /*2690*/  @!P0 BRA `(.L_x_40) ;  /* 0x0000005c00f08947 */ /* 0x002fea0003800000 */
.L_x_127:
[----:B------:R-:W-:Y:S01]  /*26a0*/  ULEA UR5, UR6, UR37, 0x3 ;  /* 0x0000002506057291 */ /* 0x000fe2000f8e18ff */
[----:B-1----:R-:W-:Y:S01]  /*26b0*/  PRMT R0, RZ, 0x654, R5 ;  /* 0x00000654ff007816 */ /* 0x002fe20000000005 */
[----:B------:R-:W-:Y:S01]  /*26c0*/  @!P2 IMAD.MOV.U32 R4, RZ, RZ, 0x10 ;  /* 0x00000010ff04a424 */ /* 0x000fe200078e00ff */
[----:B------:R-:W-:Y:S01]  /*26d0*/  SHF.L.U32 R5, R12, 0x1f, RZ ;  /* 0x0000001f0c057819 */ /* 0x000fe200000006ff */
[----:B------:R-:W-:Y:S01]  /*26e0*/  UIADD3 UR4, UPT, UPT, UR5, 0x70, URZ ;  /* 0x0000007005047890 */ /* 0x000fe2000fffe0ff */
[----:B------:R1:W-:Y:S05]  /*26f0*/  SYNCS.ARRIVE.TRANS64.RED.A1T0 RZ, [R0+URZ], RZ ;  /* 0x000000ff00ff79a7 */ /* 0x0003ea00081004ff */
[----:B------:R-:W-:Y:S01]  /*2700*/  IMAD.U32 R6, RZ, RZ, UR4 ;  /* 0x00000004ff067e24 */ /* 0x000fe2000f8e00ff */
[----:B------:R-:W2:Y:S04]  /*2710*/  SYNCS.PHASECHK.TRANS64.TRYWAIT P0, [UR5+0x80], R5 ;  /* 0x00008005ff0075a7 */ /* 0x000ea80008001105 */
[----:B------:R-:W-:Y:S01]  /*2720*/  PRMT R6, R2, 0x654, R6 ;  /* 0x0000065402067816 */ /* 0x000fe20000000006 */
[----:B-12---:R-:W-:Y:S06]  /*2730*/  @!P0 BRA `(.L_x_41) ;  /* 0x0000005c00dc8947 */ /* 0x006fec0003800000 */
.L_x_129:
[----:B------:R-:W-:Y:S01]  /*2740*/  ULEA UR4, UR6, UR37, 0x4 ;  /* 0x0000002506047291 */ /* 0x000fe2000f8e20ff */
[----:B------:R-:W-:Y:S01]  /*2750*/  SEL R3, R6, R3, !P2 ;  /* 0x0000000306037207 */ /* 0x000fe20005000000 */
[----:B------:R-:W-:Y:S01]  /*2760*/  UIADD3 UR5, UPT, UPT, UR5, 0x70, URZ ;  /* 0x0000007005057890 */ /* 0x000fe2000fffe0ff */
[----:B-1----:R-:W-:Y:S01]  /*2770*/  LEA R0, R11, UR37, 0x3 ;  /* 0x000000250b007c11 */ /* 0x002fe2000f8e18ff */
[----:B------:R-:W-:Y:S01]  /*2780*/  UIADD3 UR4, UPT, UPT, UR4, 0x100, URZ ;  /* 0x0000010004047890 */ /* 0x000fe2000fffe0ff */
[----:B------:R1:W-:Y:S01]  /*2790*/  @!P2 SYNCS.ARRIVE.TRANS64.RED RZ, [R3+URZ], R4 ;  /* 0x0000000403ffa9a7 */ /* 0x0003e200080004ff */
[----:B------:R-:W-:Y:S01]  /*27a0*/  UIADD3 UR6, UPT, UPT, UR6, 0x1, URZ ;  /* 0x0000000106067890 */ /* 0x000fe2000fffe0ff */
[----:B------:R-:W-:-:S03]  /*27b0*/  VIADD R8, R8, 0x1 ;  /* 0x0000000108087836 */ /* 0x000fc60000000000 */
[----:B------:R-:W-:Y:S02]  /*27c0*/  UISETP.NE.AND UP0, UPT, UR6, 0x2, UPT ;  /* 0x000000020600788c */ /* 0x000fe4000bf05270 */
[----:B------:R-:W-:Y:S01]  /*27d0*/  ISETP.NE.AND P0, PT, R8, 0x2, PT ;  /* 0x000000020800780c */ /* 0x000fe20003f05270 */
[----:B------:R-:W-:Y:S06]  /*27e0*/  UGETNEXTWORKID.BROADCAST [UR4], [UR5] ;  /* 0x00000000040073ca */ /* 0x000fec0008000100 */
[----:B------:R-:W-:Y:S02]  /*27f0*/  USEL UR4, URZ, 0x1, UP0 ;  /* 0x00000001ff047887 */ /* 0x000fe40008000000 */
[----:B------:R-:W-:-:S04]  /*2800*/  USEL UR6, UR6, URZ, UP0 ;  /* 0x000000ff06067287 */ /* 0x000fc80008000000 */
[----:B------:R-:W-:Y:S02]  /*2810*/  LOP3.LUT R12, R12, UR4, RZ, 0x3c, !PT ;  /* 0x000000040c0c7c12 */ /* 0x000fe4000f8e3cff */
[----:B-1----:R-:W-:-:S04]  /*2820*/  SHF.L.U32 R4, R10, 0x1f, RZ ;  /* 0x0000001f0a047819 */ /* 0x002fc800000006ff */
[----:B------:R-:W1:Y:S02]  /*2830*/  SYNCS.PHASECHK.TRANS64.TRYWAIT P1, [R0+URZ+0x70], R4 ;  /* 0x00007004000075a7 */ /* 0x000e6400080211ff */
[----:B-1----:R-:W-:Y:S05]  /*2840*/  @!P1 BRA `(.L_x_42) ;  /* 0x0000005c00b09947 */ /* 0x002fea0003800000 */
.L_x_130:
[C---:B-1----:R-:W-:Y:S01]  /*2850*/  LEA R4, R11.reuse, UR37, 0x4 ;  /* 0x000000250b047c11 */ /* 0x042fe2000f8e20ff */
[----:B------:R-:W-:Y:S01]  /*2860*/  VIADD R0, R0, 0x80 ;  /* 0x0000008000007836 */ /* 0x000fe20000000000 */
[----:B------:R-:W-:Y:S01]  /*2870*/  SEL R8, R8, RZ, P0 ;  /* 0x000000ff08087207 */ /* 0x000fe20000000000 */
[----:B------:R-:W-:-:S03]  /*2880*/  VIADD R11, R11, 0x1 ;  /* 0x000000010b0b7836 */ /* 0x000fc60000000000 */
[----:B------:R-:W1:Y:S01]  /*2890*/  LDS.128 R4, [R4+0x100] ;  /* 0x0001000004047984 */ /* 0x000e620000000c00 */
[----:B------:R-:W-:Y:S02]  /*28a0*/  PRMT R0, RZ, 0x654, R0 ;  /* 0x00000654ff007816 */ /* 0x000fe40000000000 */
[C---:B------:R-:W-:Y:S01]  /*28b0*/  ISETP.NE.AND P1, PT, R11.reuse, 0x2, PT ;  /* 0x000000020b00780c */ /* 0x040fe20003f25270 */
[----:B------:R-:W-:Y:S01]  /*28c0*/  @!PT LDS RZ, [RZ] ;  /* 0x00000000fffff984 */ /* 0x000fe20000000800 */
[----:B------:R-:W-:Y:S01]  /*28d0*/  @!PT LDS RZ, [RZ] ;  /* 0x00000000fffff984 */ /* 0x000fe20000000800 */
[----:B------:R-:W-:Y:S01]  /*28e0*/  @!PT LDS RZ, [RZ] ;  /* 0x00000000fffff984 */ /* 0x000fe20000000800 */
[----:B------:R-:W-:Y:S01]  /*28f0*/  @!PT LDS RZ, [RZ] ;  /* 0x00000000fffff984 */ /* 0x000fe20000000800 */
[----:B------:R2:W-:Y:S06]  /*2900*/  MEMBAR.ALL.CTA ;  /* 0x0000000000007992 */ /* 0x0005ec0000008000 */
[----:B--2---:R-:W2:Y:S01]  /*2910*/  FENCE.VIEW.ASYNC.S ;  /* 0x00000000000073c6 */ /* 0x004ea20000000000 */
[----:B------:R-:W-:Y:S01]  /*2920*/  SEL R11, R11, RZ, P1 ;  /* 0x000000ff0b0b7207 */ /* 0x000fe20000800000 */
[----:B--2---:R2:W-:Y:S01]  /*2930*/  SYNCS.ARRIVE.TRANS64.RED.A1T0 RZ, [R0+URZ], RZ ;  /* 0x000000ff00ff79a7 */ /* 0x0045e200081004ff */
[----:B-1----:R-:W-:-:S02]  /*2940*/  LOP3.LUT P3, RZ, R6, 0x1, RZ, 0xc0, !PT ;  /* 0x0000000106ff7812 */ /* 0x002fc4000786c0ff */
[----:B------:R-:W-:-:S04]  /*2950*/  SEL R4, RZ, 0x1, P1 ;  /* 0x00000001ff047807 */ /* 0x000fc80000800000 */
[----:B------:R-:W-:Y:S02]  /*2960*/  LOP3.LUT R10, R10, R4, RZ, 0x3c, !PT ;  /* 0x000000040a0a7212 */ /* 0x000fe400078e3cff */
[----:B--2---:R-:W-:-:S04]  /*2970*/  SEL R0, RZ, 0x1, P0 ;  /* 0x00000001ff007807 */ /* 0x004fc80000000000 */
[----:B------:R-:W-:Y:S01]  /*2980*/  LOP3.LUT R9, R9, R0, RZ, 0x3c, !PT ;  /* 0x0000000009097212 */ /* 0x000fe200078e3cff */
[----:B------:R-:W-:Y:S06]  /*2990*/  @P3 BRA `(.L_x_43) ;  /* 0xfffffffc002c3947 */ /* 0x000fec000383ffff */
[----:B------:R-:W-:Y:S01]  /*29a0*/  ULEA UR5, UR6, UR37, 0x3 ;  /* 0x0000002506057291 */ /* 0x000fe2000f8e18ff */
[----:B------:R-:W-:-:S08]  /*29b0*/  SHF.L.U32 R2, R12, 0x1f, RZ ;  /* 0x0000001f0c027819 */ /* 0x000fd000000006ff */
[----:B------:R-:W1:Y:S02]  /*29c0*/  SYNCS.PHASECHK.TRANS64 P0, [UR5+0x80], R2 ;  /* 0x00008002ff0075a7 */ /* 0x000e640008001005 */
[----:B-1----:R-:W-:Y:S05]  /*29d0*/  @P0 BRA `(.L_x_44) ;  /* 0x0000000000080947 */ /* 0x002fea0003800000 */
[----:B------:R-:W1:Y:S02]  /*29e0*/  SYNCS.PHASECHK.TRANS64.TRYWAIT P0, [UR5+0x80], R2 ;  /* 0x00008002ff0075a7 */ /* 0x000e640008001105 */
[----:B-1----:R-:W-:Y:S05]  /*29f0*/  @!P0 BRA `(.L_x_45) ;  /* 0x0000005c00588947 */ /* 0x002fea0003800000 */
.L_x_44:
[----:B------:R-:W-:-:S04]  /*2a00*/  UIADD3 UR4, UPT, UPT, UR6, 0x1, URZ ;  /* 0x0000000106047890 */ /* 0x000fc8000fffe0ff */
[----:B------:R-:W-:-:S04]  /*2a10*/  UISETP.NE.AND UP0, UPT, UR4, 0x2, UPT ;  /* 0x000000020400788c */ /* 0x000fc8000bf05270 */
[----:B------:R-:W-:Y:S02]  /*2a20*/  USEL UR7, URZ, 0x1, UP0 ;  /* 0x00000001ff077887 */ /* 0x000fe40008000000 */
[----:B------:R-:W-:-:S04]  /*2a30*/  USEL UR4, UR4, URZ, UP0 ;  /* 0x000000ff04047287 */ /* 0x000fc80008000000 */
[----:B------:R-:W-:Y:S01]  /*2a40*/  ULEA UR4, UR4, UR37, 0x3 ;  /* 0x0000002504047291 */ /* 0x000fe2000f8e18ff */
[----:B-1----:R-:W-:-:S04]  /*2a50*/  LOP3.LUT R2, R12, UR7, RZ, 0x3c, !PT ;  /* 0x000000070c027c12 */ /* 0x002fc8000f8e3cff */
[----:B------:R-:W-:-:S04]  /*2a60*/  SHF.L.U32 R0, R2, 0x1f, RZ ;  /* 0x0000001f02007819 */ /* 0x000fc800000006ff */
[----:B------:R-:W1:Y:S02]  /*2a70*/  SYNCS.PHASECHK.TRANS64 P0, [UR4+0x80], R0 ;  /* 0x00008000ff0075a7 */ /* 0x000e640008001004 */
[----:B-1----:R-:W-:Y:S05]  /*2a80*/  @P0 EXIT ;  /* 0x000000000000094d */ /* 0x002fea0003800000 */
[----:B------:R-:W-:Y:S02]  /*2a90*/  SHF.L.U32 R2, R2, 0x1f, RZ ;  /* 0x0000001f02027819 */ /* 0x000fe400000006ff */
[----:B------:R-:W-:-:S07]  /*2aa0*/  MOV R0, UR4 ;  /* 0x0000000400007c02 */ /* 0x000fce0008000f00 */
.L_x_46:
[----:B-1----:R1:W2:Y:S02]  /*2ab0*/  SYNCS.PHASECHK.TRANS64.TRYWAIT P0, [R0+URZ+0x80], R2 ;  /* 0x00008002000075a7 */ /* 0x0022a400080011ff */
[----:B--2---:R-:W-:Y:S05]  /*2ac0*/  @!P0 NANOSLEEP.SYNCS 0x989680 ;  /* 0x009896800000895d */ /* 0x004fea0003900000 */
[----:B------:R-:W2:Y:S02]  /*2ad0*/  @!P0 SYNCS.PHASECHK.TRANS64 P0, [R0+URZ+0x80], R2 ;  /* 0x00008002000085a7 */ /* 0x000ea400080010ff */
[----:B--2---:R-:W-:Y:S05]  /*2ae0*/  @P0 EXIT ;  /* 0x000000000000094d */ /* 0x004fea0003800000 */
[----:B------:R-:W-:Y:S05]  /*2af0*/  BRA `(.L_x_46) ;  /* 0xfffffffc00ec7947 */ /* 0x000fea000383ffff */
.L_x_39:
[----:B------:R-:W-:-:S09]  /*2b00*/  UISETP.NE.AND UP1, UPT, UR8, URZ, UPT ;  /* 0x000000ff0800728c */ /* 0x000fd2000bf25270 */
[----:B------:R-:W-:Y:S05]  /*2b10*/  BRA.U UP1, `(.L_x_47) ;  /* 0x0000001101387547 */ /* 0x000fea000b800000 */
[----:B------:R-:W-:Y:S01]  /*2b20*/  UMOV UR4, 0x40 ;  /* 0x0000004000047882 */ /* 0x000fe20000000000 */
[----:B------:R-:W-:Y:S01]  /*2b30*/  NOP ;  /* 0x0000000000007918 */ /* 0x000fe20000000000 */
[----:B------:R-:W-:Y:S01]  /*2b40*/  ULEA UR4, UR37, UR4, 0x18 ;  /* 0x0000000425047291 */ /* 0x000fe2000f8ec0ff */
[----:B------:R-:W-:Y:S02]  /*2b50*/  UMOV UR5, 0x400 ;  /* 0x0000040000057882 */ /* 0x000fe40000000000 */
[----:B------:R-:W-:-:S06]  /*2b60*/  ULEA UR37, UR37, UR5, 0x18 ;  /* 0x0000000525257291 */ /* 0x000fcc000f8ec0ff */
[----:B------:R-:W1:Y:S02]  /*2b70*/  LDS.U8 R0, [UR4+0x1c] ;  /* 0x00001c04ff007984 */ /* 0x000e640008000000 */
[----:B-1----:R-:W-:-:S13]  /*2b80*/  ISETP.NE.AND P0, PT, R0, RZ, PT ;  /* 0x000000ff0000720c */ /* 0x002fda0003f05270 */
[----:B------:R-:W-:Y:S05]  /*2b90*/  @P0 BRA `(.L_x_48) ;  /* 0x0000000000580947 */ /* 0x000fea0003800000 */
[----:B------:R-:W-:-:S13]  /*2ba0*/  ELECT P0, URZ, PT ;  /* 0x0000000000ff782f */ /* 0x000fda0003800000 */
[----:B------:R-:W-:Y:S05]  /*2bb0*/  @!P0 BRA `(.L_x_49) ;  /* 0x0000000000608947 */ /* 0x000fea0003800000 */
[----:B------:R-:W-:Y:S01]  /*2bc0*/  UMOV UR5, 0x10 ;  /* 0x0000001000057882 */ /* 0x000fe20000000000 */
[----:B------:R-:W-:Y:S01]  /*2bd0*/  HFMA2 R0, -RZ, RZ, 0, 5.9604644775390625e-08 ;  /* 0x00000001ff007431 */ /* 0x000fe200000001ff */
[----:B------:R-:W-:-:S03]  /*2be0*/  MOV R2, 0xffff ;  /* 0x0000ffff00027802 */ /* 0x000fc60000000f00 */
[----:B------:R-:W-:Y:S04]  /*2bf0*/  DEPBAR.LE SB1, 0x36 ;  /* 0x00009d800000791a */ /* 0x000fe80000000000 */
[----:B------:R-:W1:Y:S02]  /*2c00*/  UTCATOMSWS.FIND_AND_SET.ALIGN UP0, UR5, UR5 ;  /* 0x00000005000575e3 */ /* 0x000e640008000800 */
[----:B-1----:R-:W-:Y:S01]  /*2c10*/  MOV R3, UR5 ;  /* 0x0000000500037c02 */ /* 0x002fe20008000f00 */
[----:B------:R-:W-:Y:S06]  /*2c20*/  BRA.U UP0, `(.L_x_50) ;  /* 0x0000000100187547 */ /* 0x000fec000b800000 */
.L_x_51:
[----:B------:R-:W-:Y:S05]  /*2c30*/  NANOSLEEP 0x64 ;  /* 0x000000640000795d */ /* 0x000fea0003800000 */
[----:B------:R-:W-:-:S05]  /*2c40*/  UMOV UR5, 0x10 ;  /* 0x0000001000057882 */ /* 0x000fca0000000000 */
[----:B------:R-:W-:Y:S04]  /*2c50*/  DEPBAR.LE SB1, 0x36 ;  /* 0x00009d800000791a */ /* 0x000fe80000000000 */
[----:B------:R-:W1:Y:S02]  /*2c60*/  UTCATOMSWS.FIND_AND_SET.ALIGN UP0, UR5, UR5 ;  /* 0x00000005000575e3 */ /* 0x000e640008000800 */
[----:B-1----:R-:W-:Y:S01]  /*2c70*/  MOV R3, UR5 ;  /* 0x0000000500037c02 */ /* 0x002fe20008000f00 */
[----:B------:R-:W-:Y:S05]  /*2c80*/  BRA.U !UP0, `(.L_x_51) ;  /* 0xfffffffd08e87547 */ /* 0x000fea000b83ffff */
.L_x_50:
[-C--:B------:R-:W-:Y:S02]  /*2c90*/  SHF.L.U32 R2, R2, R3.reuse, RZ ;  /* 0x0000000302027219 */ /* 0x080fe400000006ff */
[----:B------:R-:W-:Y:S01]  /*2ca0*/  SHF.L.U32 R0, R0, R3, RZ ;  /* 0x0000000300007219 */ /* 0x000fe200000006ff */
[----:B------:R-:W-:Y:S02]  /*2cb0*/  IMAD.SHL.U32 R3, R3, 0x20, RZ ;  /* 0x0000002003037824 */ /* 0x000fe400078e00ff */
[----:B------:R1:W-:Y:S04]  /*2cc0*/  ATOMS.OR RZ, [UR4+0x14], R2 ;  /* 0x00001402ffff798c */ /* 0x0003e8000b000004 */
[----:B------:R1:W-:Y:S04]  /*2cd0*/  ATOMS.OR RZ, [UR4+0x18], R0 ;  /* 0x00001800ffff798c */ /* 0x0003e8000b000004 */
[----:B------:R1:W-:Y:S01]  /*2ce0*/  STS [UR37+0x120], R3 ;  /* 0x00012003ff007988 */ /* 0x0003e20008000825 */
[----:B------:R-:W-:Y:S05]  /*2cf0*/  BRA `(.L_x_49) ;  /* 0x0000000000107947 */ /* 0x000fea0003800000 */
.L_x_48:
[----:B------:R-:W-:Y:S02]  /*2d00*/  MOV R0, 0xffffffff ;  /* 0xffffffff00007802 */ /* 0x000fe40000000f00 */
[----:B------:R-:W-:-:S03]  /*2d10*/  MOV R2, 0x2d40 ;  /* 0x00002d4000027802 */ /* 0x000fc60000000f00 */
[----:B------:R1:W-:Y:S04]  /*2d20*/  STS [UR37+0x120], R0 ;  /* 0x00012000ff007988 */ /* 0x0003e80008000825 */
[----:B-1-3-5:R-:W-:Y:S05]  /*2d30*/  CALL.REL.NOINC `($__internal_1_$__cuda_sm10x_tcgen05_guardrail_trap_phase_invalid_during_alloc) ;  /* 0x0000006000587944 */ /* 0x02afea0003c00000 */
.L_x_49:
[----:B------:R-:W-:Y:S05]  /*2d40*/  WARPSYNC.ALL ;  /* 0x0000000000007948 */ /* 0x000fea0003800000 */
[----:B------:R-:W2:Y:S01]  /*2d50*/  S2UR UR9, SR_CgaCtaId ;  /* 0x00000000000979c3 */ /* 0x000ea20000008800 */
[----:B------:R-:W-:Y:S01]  /*2d60*/  UMOV UR4, 0x400 ;  /* 0x0000040000047882 */ /* 0x000fe20000000000 */
[----:B------:R-:W-:-:S06]  /*2d70*/  NOP ;  /* 0x0000000000007918 */ /* 0x000fcc0000000000 */
[----:B------:R-:W-:Y:S06]  /*2d80*/  BAR.ARV 0x6, 0xa0 ;  /* 0x0182800000007b1d */ /* 0x000fec0000002000 */
[----:B------:R-:W4:Y:S01]  /*2d90*/  LDCU UR5, c[0x0][0x38c] ;  /* 0x00007180ff0577ac */ /* 0x000f220008000800 */
[----:B------:R-:W-:Y:S01]  /*2da0*/  IMAD.MOV.U32 R11, RZ, RZ, 0x1 ;  /* 0x00000001ff0b7424 */ /* 0x000fe200078e00ff */
[----:B------:R-:W-:Y:S01]  /*2db0*/  CS2R R8, SRZ ;  /* 0x0000000000087805 */ /* 0x000fe2000001ff00 */
[----:B------:R-:W-:Y:S01]  /*2dc0*/  IMAD.MOV.U32 R10, RZ, RZ, RZ ;  /* 0x000000ffff0a7224 */ /* 0x000fe200078e00ff */
[----:B------:R-:W-:Y:S01]  /*2dd0*/  UMOV UR12, URZ ;  /* 0x000000ff000c7c82 */ /* 0x000fe20008000000 */
[----:B------:R-:W-:Y:S01]  /*2de0*/  UMOV UR11, URZ ;  /* 0x000000ff000b7c82 */ /* 0x000fe20008000000 */
[----:B------:R-:W-:Y:S01]  /*2df0*/  UMOV UR30, 0x0 ;  /* 0x00000000001e7882 */ /* 0x000fe20000000000 */
[----:B------:R-:W-:Y:S01]  /*2e00*/  UMOV UR31, 0x4300010 ;  /* 0x04300010001f7882 */ /* 0x000fe20000000000 */
[----:B------:R-:W-:Y:S01]  /*2e10*/  UMOV UR28, 0x0 ;  /* 0x00000000001c7882 */ /* 0x000fe20000000000 */
[----:B------:R-:W-:Y:S01]  /*2e20*/  UMOV UR29, 0x4300010 ;  /* 0x04300010001d7882 */ /* 0x000fe20000000000 */
[----:B--2---:R-:W-:Y:S01]  /*2e30*/  ULEA UR9, UR9, UR4, 0x18 ;  /* 0x0000000409097291 */ /* 0x004fe2000f8ec0ff */
[----:B------:R-:W2:Y:S03]  /*2e40*/  LDCU UR4, c[0x0][0x38c] ;  /* 0x00007180ff0477ac */ /* 0x000ea60008000800 */
[----:B------:R-:W-:Y:S01]  /*2e50*/  UIADD3 UR10, UPT, UPT, UR9, 0x5400, URZ ;  /* 0x00005400090a7890 */ /* 0x000fe2000fffe0ff */
[----:B------:R-:W-:-:S04]  /*2e60*/  UMOV UR26, 0x0 ;  /* 0x00000000001a7882 */ /* 0x000fc80000000000 */
[----:B-1----:R-:W1:Y:S01]  /*2e70*/  LDS R0, [UR9+0x120] ;  /* 0x00012009ff007984 */ /* 0x002e620008000800 */
[----:B------:R-:W-:Y:S01]  /*2e80*/  USHF.R.U32.HI UR10, URZ, 0x4, UR10 ;  /* 0x00000004ff0a7899 */ /* 0x000fe2000801160a */
[----:B------:R-:W-:Y:S01]  /*2e90*/  UMOV UR27, 0x4300010 ;  /* 0x04300010001b7882 */ /* 0x000fe20000000000 */
[----:B------:R-:W-:Y:S02]  /*2ea0*/  UMOV UR24, 0x0 ;  /* 0x0000000000187882 */ /* 0x000fe40000000000 */
[----:B------:R-:W-:Y:S01]  /*2eb0*/  ULOP3.LUT UR10, UR10, 0x3fff, URZ, 0xc0, !UPT ;  /* 0x00003fff0a0a7892 */ /* 0x000fe2000f8ec0ff */
[----:B------:R-:W-:Y:S01]  /*2ec0*/  UMOV UR25, 0x4300010 ;  /* 0x0430001000197882 */ /* 0x000fe20000000000 */
[----:B------:R-:W-:Y:S01]  /*2ed0*/  UMOV UR22, 0x0 ;  /* 0x0000000000167882 */ /* 0x000fe20000000000 */
[----:B------:R-:W-:Y:S01]  /*2ee0*/  UMOV UR23, 0x4300010 ;  /* 0x0430001000177882 */ /* 0x000fe20000000000 */
[----:B------:R-:W-:Y:S01]  /*2ef0*/  UMOV UR20, 0x0 ;  /* 0x0000000000147882 */ /* 0x000fe20000000000 */
[----:B--2---:R-:W-:Y:S01]  /*2f00*/  UIADD3 UR4, UPT, UPT, UR4, 0xff, URZ ;  /* 0x000000ff04047890 */ /* 0x004fe2000fffe0ff */
[----:B------:R-:W-:Y:S01]  /*2f10*/  UMOV UR21, 0x4300010 ;  /* 0x0430001000157882 */ /* 0x000fe20000000000 */
[----:B------:R-:W-:-:S02]  /*2f20*/  ULOP3.LUT UR10, UR10, 0x10000, URZ, 0xfc, !UPT ;  /* 0x000100000a0a7892 */ /* 0x000fc4000f8efcff */
[----:B------:R-:W-:Y:S02]  /*2f30*/  USHF.R.S32.HI UR8, URZ, 0x1f, UR4 ;  /* 0x0000001fff087899 */ /* 0x000fe40008011404 */
[----:B----4-:R-:W-:Y:S02]  /*2f40*/  UISETP.GE.AND UP3, UPT, UR5, 0x1, UPT ;  /* 0x000000010500788c */ /* 0x010fe4000bf66270 */
[----:B------:R-:W-:Y:S02]  /*2f50*/  ULEA.HI UR8, UR8, UR4, URZ, 0x8 ;  /* 0x0000000408087291 */ /* 0x000fe4000f8f40ff */
[----:B------:R-:W-:Y:S02]  /*2f60*/  UIADD3 UR4, UPT, UPT, UR9, 0x11400, URZ ;  /* 0x0001140009047890 */ /* 0x000fe4000fffe0ff */
[----:B------:R-:W-:Y:S02]  /*2f70*/  USHF.R.S32.HI UR8, URZ, 0x8, UR8 ;  /* 0x00000008ff087899 */ /* 0x000fe40008011408 */
[----:B------:R-:W-:-:S02]  /*2f80*/  USHF.R.U32.HI UR4, URZ, 0x4, UR4 ;  /* 0x00000004ff047899 */ /* 0x000fc40008011604 */
[----:B------:R-:W-:Y:S02]  /*2f90*/  UISETP.LT.AND UP0, UPT, UR8, 0x1, UPT ;  /* 0x000000010800788c */ /* 0x000fe4000bf01270 */
[----:B------:R-:W-:Y:S02]  /*2fa0*/  ULOP3.LUT UR4, UR4, 0x3fff, URZ, 0xc0, !UPT ;  /* 0x00003fff04047892 */ /* 0x000fe4000f8ec0ff */
[----:B------:R-:W-:Y:S02]  /*2fb0*/  USEL UR16, UR8, 0x1, !UP0 ;  /* 0x0000000108107887 */ /* 0x000fe4000c000000 */
[----:B------:R-:W-:Y:S02]  /*2fc0*/  ULOP3.LUT UR4, UR4, 0x10000, URZ, 0xfc, !UPT ;  /* 0x0001000004047892 */ /* 0x000fe4000f8efcff */
[----:B------:R-:W-:Y:S01]  /*2fd0*/  UIADD3 UR16, UPT, UPT, -UR16, URZ, URZ ;  /* 0x000000ff10107290 */ /* 0x000fe2000fffe1ff */
[----:B------:R-:W-:Y:S01]  /*2fe0*/  UMOV UR34, 0x0 ;  /* 0x0000000000227882 */ /* 0x000fe20000000000 */
[----:B------:R-:W-:Y:S01]  /*2ff0*/  UMOV UR35, 0x4300010 ;  /* 0x0430001000237882 */ /* 0x000fe20000000000 */
[----:B-1----:R-:W-:Y:S01]  /*3000*/  R2UR UR13, R0 ;  /* 0x00000000000d72ca */ /* 0x002fe200000e0000 */
[----:B------:R-:W-:Y:S01]  /*3010*/  UMOV UR32, 0x0 ;  /* 0x0000000000207882 */ /* 0x000fe20000000000 */
[----:B------:R-:W-:-:S13]  /*3020*/  UMOV UR33, 0x4300010 ;  /* 0x0430001000217882 */ /* 0x000fda0000000000 */
.L_x_58:
[----:B------:R-:W-:Y:S02]  /*3030*/  LEA R0, R10, UR9, 0x3 ;  /* 0x000000090a007c11 */ /* 0x000fe4000f8e18ff */
[----:B------:R-:W-:Y:S02]  /*3040*/  SHF.L.U32 R2, R9, 0x1f, RZ ;  /* 0x0000001f09027819 */ /* 0x000fe400000006ff */
[----:B------:R-:W-:Y:S01]  /*3050*/  PLOP3.LUT P0, PT, PT, PT, UP3, 0x80, 0x8 ;  /* 0x000000000008781c */ /* 0x000fe20003f0f038 */
[----:B------:R-:W-:Y:S01]  /*3060*/  VIADD R3, R0, 0x80 ;  /* 0x0000008000037836 */ /* 0x000fe20000000000 */
[----:B-1----:R-:W1:Y:S02]  /*3070*/  SYNCS.PHASECHK.TRANS64.TRYWAIT P1, [R0+URZ+0x70], R2 ;  /* 0x00007002000075a7 */ /* 0x002e6400080211ff */
[----:B-1--4-:R-:W-:Y:S09]  /*3080*/  @!P1 BRA `(.L_x_52) ;  /* 0x0000005400cc9947 */ /* 0x012ff20003800000 */
.L_x_132:
[----:B------:R-:W-:Y:S01]  /*3090*/  LEA R4, R10, UR9, 0x4 ;  /* 0x000000090a047c11 */ /* 0x000fe2000f8e20ff */
[----:B------:R-:W-:Y:S01]  /*30a0*/  @UP3 ULEA UR5, UR11, UR9, 0x3 ;  /* 0x000000090b053291 */ /* 0x000fe2000f8e18ff */
[----:B------:R-:W-:Y:S01]  /*30b0*/  PLOP3.LUT P2, PT, PT, PT, PT, 0x80, 0x8 ;  /* 0x000000000008781c */ /* 0x000fe20003f4f070 */
[----:B------:R-:W-:Y:S01]  /*30c0*/  ULEA UR14, UR12, UR9, 0x3 ;  /* 0x000000090c0e7291 */ /* 0x000fe2000f8e18ff */
[----:B------:R-:W-:Y:S01]  /*30d0*/  PRMT R3, RZ, 0x654, R3 ;  /* 0x00000654ff037816 */ /* 0x000fe20000000003 */
[----:B------:R-:W-:Y:S01]  /*30e0*/  ULEA.HI UR15, UR12, UR12, URZ, 0x1 ;  /* 0x0000000c0c0f7291 */ /* 0x000fe2000f8f08ff */
[----:B------:R-:W2:Y:S01]  /*30f0*/  LDS.128 R4, [R4+0x100] ;  /* 0x0001000004047984 */ /* 0x000ea20000000c00 */
[----:B-1----:R-:W-:Y:S02]  /*3100*/  @P0 SHF.L.U32 R2, R8, 0x1f, RZ ;  /* 0x0000001f08020819 */ /* 0x002fe400000006ff */
[----:B------:R-:W-:Y:S01]  /*3110*/  SHF.L.U32 R0, R11, 0x1f, RZ ;  /* 0x0000001f0b007819 */ /* 0x000fe200000006ff */
[----:B------:R-:W-:Y:S01]  /*3120*/  @!PT LDS RZ, [RZ] ;  /* 0x00000000fffff984 */ /* 0x000fe20000000800 */
[----:B------:R-:W-:Y:S01]  /*3130*/  @!PT LDS RZ, [RZ] ;  /* 0x00000000fffff984 */ /* 0x000fe20000000800 */
[----:B------:R-:W-:Y:S01]  /*3140*/  @!PT LDS RZ, [RZ] ;  /* 0x00000000fffff984 */ /* 0x000fe20000000800 */
[----:B------:R-:W-:Y:S01]  /*3150*/  @!PT LDS RZ, [RZ] ;  /* 0x00000000fffff984 */ /* 0x000fe20000000800 */
[----:B------:R1:W-:Y:S06]  /*3160*/  MEMBAR.ALL.CTA ;  /* 0x0000000000007992 */ /* 0x0003ec0000008000 */
[----:B-1----:R-:W1:Y:S02]  /*3170*/  FENCE.VIEW.ASYNC.S ;  /* 0x00000000000073c6 */ /* 0x002e640000000000 */
[----:B-1----:R1:W-:Y:S01]  /*3180*/  SYNCS.ARRIVE.TRANS64.RED.A1T0 RZ, [R3+URZ], RZ ;  /* 0x000000ff03ff79a7 */ /* 0x0023e200081004ff */
[----:B------:R1:W4:Y:S01]  /*3190*/  @P0 SYNCS.PHASECHK.TRANS64.TRYWAIT P2, [UR5], R2 ;  /* 0x00000002ff0005a7 */ /* 0x0003220008041105 */
[----:B------:R-:W-:-:S02]  /*31a0*/  ULOP3.LUT UR5, UR15, 0xffe, URZ, 0xc0, !UPT ;  /* 0x00000ffe0f057892 */ /* 0x000fc4000f8ec0ff */
[----:B------:R-:W-:Y:S01]  /*31b0*/  USHF.R.U32.HI UR15, URZ, 0x1, UR15 ;  /* 0x00000001ff0f7899 */ /* 0x000fe2000801160f */
[----:B--2---:R-:W-:Y:S01]  /*31c0*/  LOP3.LUT P1, RZ, R6, 0x1, RZ, 0xc0, !PT ;  /* 0x0000000106ff7812 */ /* 0x004fe2000782c0ff */
[----:B------:R-:W-:Y:S02]  /*31d0*/  UIADD3 UR5, UPT, UPT, -UR5, UR12, URZ ;  /* 0x0000000c05057290 */ /* 0x000fe4000fffe1ff */
[----:B------:R-:W-:-:S04]  /*31e0*/  UIMAD UR15, UR15, 0xc0, UR13 ;  /* 0x000000c00f0f78a4 */ /* 0x000fc8000f8e020d */
[----:B------:R-:W-:Y:S01]  /*31f0*/  ULEA UR15, UR5, UR15, 0x14 ;  /* 0x0000000f050f7291 */ /* 0x000fe2000f8ea0ff */
[----:B------:R-:W2:Y:S02]  /*3200*/  SYNCS.PHASECHK.TRANS64.TRYWAIT P0, [UR14+0xb0], R0 ;  /* 0x0000b000ff0075a7 */ /* 0x000ea4000800110e */
[----:B-12-4-:R-:W-:Y:S09]  /*3210*/  @!P0 BRA `(.L_x_53) ;  /* 0x00000054007c8947 */ /* 0x016ff20003800000 */
.L_x_134:
[----:B------:R-:W-:Y:S01]  /*3220*/  IADD3 R10, PT, PT, R10, 0x1, RZ ;  /* 0x000000010a0a7810 */ /* 0x000fe20007ffe0ff */
[----:B------:R-:W-:Y:S06]  /*3230*/  BRA.U !UP3, `(.L_x_54) ;  /* 0x000000050b107547 */ /* 0x000fec000b800000 */
[----:B------:R-:W-:Y:S01]  /*3240*/  UPLOP3.LUT UP4, UPT, UPT, UPT, UPT, 0x40, 0x4 ;  /* 0x000000000004789c */ /* 0x000fe20003f8e870 */
[----:B------:R-:W-:Y:S01]  /*3250*/  UMOV UR18, UR16 ;  /* 0x0000001000127c82 */ /* 0x000fe20008000000 */
[----:B------:R-:W-:Y:S01]  /*3260*/  UMOV UR17, UR8 ;  /* 0x0000000800117c82 */ /* 0x000fe20008000000 */
[----:B------:R-:W-:-:S08]  /*3270*/  UMOV UR5, UR11 ;  /* 0x0000000b00057c82 */ /* 0x000fd00008000000 */
.L_x_57:
[----:B------:R-:W-:Y:S02]  /*3280*/  UIADD3 UR18, UPT, UPT, UR18, 0x1, URZ ;  /* 0x0000000112127890 */ /* 0x000fe4000fffe0ff */
[----:B--2---:R-:W-:Y:S02]  /*3290*/  ULEA UR19, UR5, UR9, 0x3 ;  /* 0x0000000905137291 */ /* 0x004fe4000f8e18ff */
[----:B------:R-:W-:Y:S01]  /*32a0*/  UISETP.NE.AND UP0, UPT, UR18, URZ, UPT ;  /* 0x000000ff1200728c */ /* 0x000fe2000bf05270 */
[----:B----4-:R-:W-:Y:S10]  /*32b0*/  @P2 BRA `(.L_x_55) ;  /* 0x00000000000c2947 */ /* 0x010ff40003800000 */
[----:B-1----:R-:W-:Y:S04]  /*32c0*/  SHF.L.U32 R2, R8, 0x1f, RZ ;  /* 0x0000001f08027819 */ /* 0x002fe800000006ff */
[----:B------:R-:W1:Y:S02]  /*32d0*/  SYNCS.PHASECHK.TRANS64.TRYWAIT P0, [UR19], R2 ;  /* 0x00000002ff0075a7 */ /* 0x000e640008001113 */
[----:B-1----:R-:W-:Y:S05]  /*32e0*/  @!P0 BRA `(.L_x_56) ;  /* 0x0000005400608947 */ /* 0x002fea0003800000 */
.L_x_55:
[----:B------:R-:W-:Y:S01]  /*32f0*/  UISETP.NE.AND UP1, UPT, UR17, 0x1, UPT ;  /* 0x000000011100788c */ /* 0x000fe2000bf25270 */
[----:B------:R-:W-:Y:S01]  /*3300*/  PLOP3.LUT P2, PT, PT, PT, PT, 0x80, 0x8 ;  /* 0x000000000008781c */ /* 0x000fe20003f4f070 */
[----:B------:R-:W-:Y:S02]  /*3310*/  UIADD3 UR11, UPT, UPT, UR5, 0x1, URZ ;  /* 0x00000001050b7890 */ /* 0x000fe4000fffe0ff */
[----:B------:R-:W-:Y:S02]  /*3320*/  UIMAD UR6, UR5, 0xc00, UR4 ;  /* 0x00000c00050678a4 */ /* 0x000fe4000f8e0204 */
[----:B------:R-:W-:Y:S01]  /*3330*/  UISETP.NE.AND UP2, UPT, UR11, 0x3, UPT ;  /* 0x000000030b00788c */ /* 0x000fe2000bf45270 */
[----:B------:R-:W-:Y:S01]  /*3340*/  PLOP3.LUT P0, PT, PT, PT, UP1, 0x80, 0x8 ;  /* 0x000000000008781c */ /* 0x000fe20003f0f018 */
[----:B------:R-:W-:Y:S02]  /*3350*/  ULEA UR64, UR5, UR10, 0xa ;  /* 0x0000000a05407291 */ /* 0x000fe4000f8e50ff */
[----:B------:R-:W-:Y:S02]  /*3360*/  USEL UR37, URZ, 0x1, UP2 ;  /* 0x00000001ff257887 */ /* 0x000fe40009000000 */
[----:B------:R-:W-:Y:S02]  /*3370*/  USEL UR11, UR11, URZ, UP2 ;  /* 0x000000ff0b0b7287 */ /* 0x000fe40009000000 */
[----:B------:R-:W-:Y:S02]  /*3380*/  UIADD3 UR62, UPT, UPT, UR6, 0x2, URZ ;  /* 0x00000002063e7890 */ /* 0x000fe4000fffe0ff */
[----:B------:R-:W-:Y:S01]  /*3390*/  @UP1 ULEA UR36, UR11, UR9, 0x3 ;  /* 0x000000090b241291 */ /* 0x000fe2000f8e18ff */
[----:B------:R-:W-:Y:S01]  /*33a0*/  LOP3.LUT R8, R8, UR37, RZ, 0x3c, !PT ;  /* 0x0000002508087c12 */ /* 0x000fe2000f8e3cff */
[----:B------:R-:W-:Y:S02]  /*33b0*/  UIADD3 UR60, UPT, UPT, UR64, 0x2, URZ ;  /* 0x00000002403c7890 */ /* 0x000fe4000fffe0ff */
[----:B------:R-:W-:Y:S01]  /*33c0*/  UIADD3 UR58, UPT, UPT, UR6, 0x4, URZ ;  /* 0x00000004063a7890 */ /* 0x000fe2000fffe0ff */
[----:B-1----:R-:W-:Y:S01]  /*33d0*/  @P0 SHF.L.U32 R0, R8, 0x1f, RZ ;  /* 0x0000001f08000819 */ /* 0x002fe200000006ff */
[----:B------:R-:W-:Y:S02]  /*33e0*/  UIADD3 UR56, UPT, UPT, UR64, 0x4, URZ ;  /* 0x0000000440387890 */ /* 0x000fe4000fffe0ff */
[----:B------:R-:W-:Y:S01]  /*33f0*/  UIADD3 UR54, UPT, UPT, UR6, 0x6, URZ ;  /* 0x0000000606367890 */ /* 0x000fe2000fffe0ff */
[----:B------:R2:W4:Y:S01]  /*3400*/  @P0 SYNCS.PHASECHK.TRANS64.TRYWAIT P2, [UR36], R0 ;  /* 0x00000000ff0005a7 */ /* 0x0005220008041124 */
[----:B------:R-:W-:Y:S02]  /*3410*/  UIADD3 UR52, UPT, UPT, UR64, 0x6, URZ ;  /* 0x0000000640347890 */ /* 0x000fe4000fffe0ff */
        /* <DEDUP_REMOVED lines=9> */
[----:B------:R-:W-:Y:S01]  /*34b0*/  UIADD3 UR17, UPT, UPT, UR17, -0x1, URZ ;  /* 0xffffffff11117890 */ /* 0x000fe2000fffe0ff */
[----:B------:R-:W-:Y:S01]  /*34c0*/  UMOV UR7, 0x40004040 ;  /* 0x4000404000077882 */ /* 0x000fe20000000000 */
[----:B------:R-:W-:Y:S01]  /*34d0*/  UMOV UR65, 0x40004040 ;  /* 0x4000404000417882 */ /* 0x000fe20000000000 */
[----:B------:R-:W-:Y:S01]  /*34e0*/  UMOV UR63, 0x40004040 ;  /* 0x40004040003f7882 */ /* 0x000fe20000000000 */
[----:B------:R2:W-:Y:S01]  /*34f0*/  UTCQMMA gdesc[UR64], gdesc[UR6], tmem[UR15], tmem[UR30], idesc[UR31], UP4 ;  /* 0x00ff1e06400075ea */ /* 0x0005e2000a00030f */
[----:B------:R-:W-:Y:S01]  /*3500*/  UPLOP3.LUT UP4, UPT, UPT, UPT, UPT, 0x80, 0x8 ;  /* 0x000000000008789c */ /* 0x000fe20003f8f070 */
[----:B------:R-:W-:Y:S01]  /*3510*/  UMOV UR61, 0x40004040 ;  /* 0x40004040003d7882 */ /* 0x000fe20000000000 */
[----:B------:R-:W-:Y:S01]  /*3520*/  UMOV UR59, 0x40004040 ;  /* 0x40004040003b7882 */ /* 0x000fe20000000000 */
[----:B------:R2:W-:Y:S01]  /*3530*/  UTCQMMA gdesc[UR60], gdesc[UR62], tmem[UR15], tmem[UR28], idesc[UR29], UPT ;  /* 0x00ff1c3e3c0075ea */ /* 0x0005e2000b80030f */
        /* <DEDUP_REMOVED lines=14> */
[----:B------:R-:W-:Y:S01]  /*3620*/  UMOV UR37, 0x40004040 ;  /* 0x4000404000257882 */ /* 0x000fe20000000000 */
[----:B------:R2:W-:Y:S01]  /*3630*/  UTCQMMA gdesc[UR40], gdesc[UR42], tmem[UR15], tmem[UR34], idesc[UR35], UPT ;  /* 0x00ff222a280075ea */ /* 0x0005e2000b80030f */
[----:B------:R2:W-:Y:S01]  /*3640*/  UTCQMMA gdesc[UR36], gdesc[UR38], tmem[UR15], tmem[UR32], idesc[UR33], UPT ;  /* 0x00ff2026240075ea */ /* 0x0005e2000b80030f */
[----:B------:R2:W-:Y:S01]  /*3650*/  UTCBAR [UR19], URZ ;  /* 0x000000ff130073e9 */ /* 0x0005e200080000ff */
[----:B------:R-:W-:Y:S01]  /*3660*/  UMOV UR5, UR11 ;  /* 0x0000000b00057c82 */ /* 0x000fe20008000000 */
[----:B------:R-:W-:Y:S05]  /*3670*/  BRA.U UP0, `(.L_x_57) ;  /* 0xfffffffd00007547 */ /* 0x000fea000b83ffff */
.L_x_54:
[----:B------:R-:W-:Y:S01]  /*3680*/  UIADD3 UR12, UPT, UPT, UR12, 0x1, URZ ;  /* 0x000000010c0c7890 */ /* 0x000fe2000fffe0ff */
[C---:B------:R-:W-:Y:S01]  /*3690*/  ISETP.NE.AND P0, PT, R10.reuse, 0x2, PT ;  /* 0x000000020a00780c */ /* 0x040fe20003f05270 */
[----:B------:R-:W-:Y:S02]  /*36a0*/  UIADD3 UR14, UPT, UPT, UR14, 0x90, URZ ;  /* 0x000000900e0e7890 */ /* 0x000fe4000fffe0ff */
[----:B------:R-:W-:Y:S01]  /*36b0*/  UISETP.NE.AND UP0, UPT, UR12, 0x4, UPT ;  /* 0x000000040c00788c */ /* 0x000fe2000bf05270 */
[----:B-12---:R-:W-:Y:S02]  /*36c0*/  SEL R0, RZ, 0x1, P0 ;  /* 0x00000001ff007807 */ /* 0x006fe40000000000 */
[----:B------:R-:W-:Y:S01]  /*36d0*/  SEL R10, R10, RZ, P0 ;  /* 0x000000ff0a0a7207 */ /* 0x000fe20000000000 */
[----:B------:R-:W-:Y:S01]  /*36e0*/  USEL UR5, URZ, 0x1, UP0 ;  /* 0x00000001ff057887 */ /* 0x000fe20008000000 */
[----:B------:R-:W-:Y:S01]  /*36f0*/  LOP3.LUT R9, R9, R0, RZ, 0x3c, !PT ;  /* 0x0000000009097212 */ /* 0x000fe200078e3cff */
[----:B------:R-:W-:Y:S01]  /*3700*/  USEL UR12, UR12, URZ, UP0 ;  /* 0x000000ff0c0c7287 */ /* 0x000fe20008000000 */
[----:B------:R1:W-:Y:S03]  /*3710*/  UTCBAR [UR14], URZ ;  /* 0x000000ff0e0073e9 */ /* 0x0003e600080000ff */
[----:B------:R-:W-:Y:S01]  /*3720*/  LOP3.LUT R11, R11, UR5, RZ, 0x3c, !PT ;  /* 0x000000050b0b7c12 */ /* 0x000fe2000f8e3cff */
[----:B------:R-:W-:Y:S07]  /*3730*/  @P1 BRA `(.L_x_58) ;  /* 0xfffffff8003c1947 */ /* 0x000fee000383ffff */
[----:B------:R-:W2:Y:S01]  /*3740*/  S2UR UR4, SR_CgaCtaId ;  /* 0x00000000000479c3 */ /* 0x000ea20000008800 */
[----:B------:R-:W-:Y:S01]  /*3750*/  ELECT P0, URZ, PT ;  /* 0x0000000000ff782f */ /* 0x000fe20003800000 */
[----:B------:R-:W-:Y:S01]  /*3760*/  IMAD.MOV.U32 R0, RZ, RZ, 0x1 ;  /* 0x00000001ff007424 */ /* 0x000fe200078e00ff */
[----:B------:R-:W-:Y:S01]  /*3770*/  UIADD3 UR9, UPT, UPT, UR9, 0xb0, URZ ;  /* 0x000000b009097890 */ /* 0x000fe2000fffe0ff */
[----:B------:R-:W-:Y:S01]  /*3780*/  SHF.L.U32 R2, R11, 0x1f, RZ ;  /* 0x0000001f0b027819 */ /* 0x000fe200000006ff */
[----:B------:R-:W-:-:S03]  /*3790*/  UMOV UR5, 0x40 ;  /* 0x0000004000057882 */ /* 0x000fc60000000000 */
[----:B------:R-:W-:Y:S01]  /*37a0*/  UVIRTCOUNT.DEALLOC.SMPOOL 0x80 ;  /* 0x000000800000784c */ /* 0x000fe20000000000 */
[----:B--2---:R-:W-:Y:S02]  /*37b0*/  ULEA UR4, UR4, UR5, 0x18 ;  /* 0x0000000504047291 */ /* 0x004fe4000f8ec0ff */
[----:B------:R-:W-:-:S07]  /*37c0*/  ULEA UR5, UR12, UR9, 0x3 ;  /* 0x000000090c057291 */ /* 0x000fce000f8e18ff */
[----:B------:R2:W-:Y:S02]  /*37d0*/  @P0 STS.U8 [UR4+0x1c], R0 ;  /* 0x00001c00ff000988 */ /* 0x0005e40008000004 */
[----:B------:R-:W3:Y:S02]  /*37e0*/  SYNCS.PHASECHK.TRANS64.TRYWAIT P0, [UR5], R2 ;  /* 0x00000002ff0075a7 */ /* 0x000ee40008001105 */
[----:B--23--:R-:W-:Y:S05]  /*37f0*/  @!P0 BRA `(.L_x_59) ;  /* 0x0000005000348947 */ /* 0x00cfea0003800000 */
.L_x_137:
[----:B------:R-:W-:-:S04]  /*3800*/  UIADD3 UR6, UPT, UPT, UR12, 0x1, URZ ;  /* 0x000000010c067890 */ /* 0x000fc8000fffe0ff */
[----:B------:R-:W-:-:S04]  /*3810*/  UISETP.NE.AND UP0, UPT, UR6, 0x4, UPT ;  /* 0x000000040600788c */ /* 0x000fc8000bf05270 */
[----:B------:R-:W-:Y:S02]  /*3820*/  USEL UR7, URZ, 0x1, UP0 ;  /* 0x00000001ff077887 */ /* 0x000fe40008000000 */
[----:B------:R-:W-:-:S04]  /*3830*/  USEL UR6, UR6, URZ, UP0 ;  /* 0x000000ff06067287 */ /* 0x000fc80008000000 */
[----:B------:R-:W-:Y:S01]  /*3840*/  ULEA UR5, UR6, UR9, 0x3 ;  /* 0x0000000906057291 */ /* 0x000fe2000f8e18ff */
[----:B--2---:R-:W-:-:S04]  /*3850*/  LOP3.LUT R2, R11, UR7, RZ, 0x3c, !PT ;  /* 0x000000070b027c12 */ /* 0x004fc8000f8e3cff */
[----:B------:R-:W-:-:S04]  /*3860*/  SHF.L.U32 R3, R2, 0x1f, RZ ;  /* 0x0000001f02037819 */ /* 0x000fc800000006ff */
[----:B------:R-:W2:Y:S02]  /*3870*/  SYNCS.PHASECHK.TRANS64.TRYWAIT P0, [UR5], R3 ;  /* 0x00000003ff0075a7 */ /* 0x000ea40008001105 */
[----:B--2---:R-:W-:Y:S05]  /*3880*/  @!P0 BRA `(.L_x_60) ;  /* 0x0000005000288947 */ /* 0x004fea0003800000 */
.L_x_139:
[----:B------:R-:W-:-:S04]  /*3890*/  UIADD3 UR6, UPT, UPT, UR6, 0x1, URZ ;  /* 0x0000000106067890 */ /* 0x000fc8000fffe0ff */
[----:B------:R-:W-:-:S04]  /*38a0*/  UISETP.NE.AND UP0, UPT, UR6, 0x4, UPT ;  /* 0x000000040600788c */ /* 0x000fc8000bf05270 */
[----:B------:R-:W-:Y:S02]  /*38b0*/  USEL UR7, URZ, 0x1, UP0 ;  /* 0x00000001ff077887 */ /* 0x000fe40008000000 */
[----:B------:R-:W-:-:S04]  /*38c0*/  USEL UR6, UR6, URZ, UP0 ;  /* 0x000000ff06067287 */ /* 0x000fc80008000000 */
[----:B------:R-:W-:Y:S01]  /*38d0*/  ULEA UR5, UR6, UR9, 0x3 ;  /* 0x0000000906057291 */ /* 0x000fe2000f8e18ff */
[----:B------:R-:W-:-:S04]  /*38e0*/  LOP3.LUT R2, R2, UR7, RZ, 0x3c, !PT ;  /* 0x0000000702027c12 */ /* 0x000fc8000f8e3cff */
[----:B--2---:R-:W-:-:S04]  /*38f0*/  SHF.L.U32 R3, R2, 0x1f, RZ ;  /* 0x0000001f02037819 */ /* 0x004fc800000006ff */
[----:B------:R-:W2:Y:S02]  /*3900*/  SYNCS.PHASECHK.TRANS64.TRYWAIT P0, [UR5], R3 ;  /* 0x00000003ff0075a7 */ /* 0x000ea40008001105 */
[----:B--2---:R-:W-:Y:S05]  /*3910*/  @!P0 BRA `(.L_x_61) ;  /* 0x00000050001c8947 */ /* 0x004fea0003800000 */
.L_x_141:
[----:B------:R-:W-:-:S04]  /*3920*/  UIADD3 UR6, UPT, UPT, UR6, 0x1, URZ ;  /* 0x0000000106067890 */ /* 0x000fc8000fffe0ff */
[----:B------:R-:W-:-:S04]  /*3930*/  UISETP.NE.AND UP0, UPT, UR6, 0x4, UPT ;  /* 0x000000040600788c */ /* 0x000fc8000bf05270 */
[----:B------:R-:W-:Y:S02]  /*3940*/  USEL UR5, URZ, 0x1, UP0 ;  /* 0x00000001ff057887 */ /* 0x000fe40008000000 */
[----:B------:R-:W-:-:S04]  /*3950*/  USEL UR6, UR6, URZ, UP0 ;  /* 0x000000ff06067287 */ /* 0x000fc80008000000 */
[----:B------:R-:W-:Y:S01]  /*3960*/  ULEA UR6, UR6, UR9, 0x3 ;  /* 0x0000000906067291 */ /* 0x000fe2000f8e18ff */
[----:B------:R-:W-:-:S04]  /*3970*/  LOP3.LUT R2, R2, UR5, RZ, 0x3c, !PT ;  /* 0x0000000502027c12 */ /* 0x000fc8000f8e3cff */
[----:B------:R-:W-:-:S04]  /*3980*/  SHF.L.U32 R2, R2, 0x1f, RZ ;  /* 0x0000001f02027819 */ /* 0x000fc800000006ff */
[----:B------:R-:W3:Y:S02]  /*3990*/  SYNCS.PHASECHK.TRANS64.TRYWAIT P0, [UR6], R2 ;  /* 0x00000002ff0075a7 */ /* 0x000ee40008001106 */
[----:B---3--:R-:W-:Y:S05]  /*39a0*/  @!P0 BRA `(.L_x_62) ;  /* 0x0000005000108947 */ /* 0x008fea0003800000 */
.L_x_143:
[----:B------:R-:W-:Y:S01]  /*39b0*/  NOP ;  /* 0x0000000000007918 */ /* 0x000fe20000000000 */
[----:B--2---:R-:W2:Y:S01]  /*39c0*/  LDS R0, [UR4+0x14] ;  /* 0x00001404ff007984 */ /* 0x004ea20008000800 */
[----:B------:R-:W-:Y:S01]  /*39d0*/  ULOP3.LUT UR6, UR13, 0xffff, URZ, 0xc0, !UPT ;  /* 0x0000ffff0d067892 */ /* 0x000fe2000f8ec0ff */
[----:B------:R-:W-:Y:S01]  /*39e0*/  UMOV UR8, 0xffff ;  /* 0x0000ffff00087882 */ /* 0x000fe20000000000 */
[----:B------:R-:W-:Y:S02]  /*39f0*/  UMOV UR5, 0x1 ;  /* 0x0000000100057882 */ /* 0x000fe40000000000 */
[----:B------:R-:W-:-:S04]  /*3a00*/  USHF.R.U32.HI UR6, URZ, 0x5, UR6 ;  /* 0x00000005ff067899 */ /* 0x000fc80008011606 */
[----:B------:R-:W-:Y:S02]  /*3a10*/  USHF.L.U32 UR8, UR8, UR6, URZ ;  /* 0x0000000608087299 */ /* 0x000fe400080006ff */
[----:B------:R-:W-:-:S04]  /*3a20*/  USHF.L.U32 UR5, UR5, UR6, URZ ;  /* 0x0000000605057299 */ /* 0x000fc800080006ff */
[----:B--2---:R-:W-:-:S04]  /*3a30*/  LOP3.LUT R0, R0, UR8, RZ, 0xc0, !PT ;  /* 0x0000000800007c12 */ /* 0x004fc8000f8ec0ff */
[----:B------:R-:W-:-:S13]  /*3a40*/  ISETP.NE.AND P0, PT, R0, UR8, PT ;  /* 0x0000000800007c0c */ /* 0x000fda000bf05270 */
[----:B------:R-:W-:Y:S05]  /*3a50*/  @P0 BRA `(.L_x_63) ;  /* 0x0000000000580947 */ /* 0x000fea0003800000 */
[----:B------:R-:W2:Y:S02]  /*3a60*/  LDS R0, [UR4+0x18] ;  /* 0x00001804ff007984 */ /* 0x000ea40008000800 */
[----:B--2---:R-:W-:-:S04]  /*3a70*/  LOP3.LUT R0, R0, UR5, RZ, 0xc0, !PT ;  /* 0x0000000500007c12 */ /* 0x004fc8000f8ec0ff */
[----:B------:R-:W-:-:S13]  /*3a80*/  ISETP.NE.AND P0, PT, R0, UR5, PT ;  /* 0x0000000500007c0c */ /* 0x000fda000bf05270 */
[----:B------:R-:W-:Y:S05]  /*3a90*/  @P0 BRA `(.L_x_64) ;  /* 0x00000000003c0947 */ /* 0x000fea0003800000 */
[----:B------:R-:W2:Y:S01]  /*3aa0*/  S2R R2, SR_LANEID ;  /* 0x0000000000027919 */ /* 0x000ea20000000000 */
[----:B------:R-:W-:Y:S01]  /*3ab0*/  ULOP3.LUT UR8, URZ, UR8, URZ, 0x33, !UPT ;  /* 0x00000008ff087292 */ /* 0x000fe2000f8e33ff */
[----:B------:R-:W-:Y:S02]  /*3ac0*/  VOTEU.ANY UR7, UPT, PT ;  /* 0x0000000000077886 */ /* 0x000fe400038e0100 */
[----:B------:R-:W-:-:S03]  /*3ad0*/  UFLO.U32 UR7, UR7 ;  /* 0x00000007000772bd */ /* 0x000fc600080e0000 */
[----:B------:R-:W-:-:S04]  /*3ae0*/  IMAD.U32 R0, RZ, RZ, UR8 ;  /* 0x00000008ff007e24 */ /* 0x000fc8000f8e00ff */
[----:B------:R3:W1:Y:S02]  /*3af0*/  REDUX UR6, R0 ;  /* 0x00000000000673c4 */ /* 0x0006640000000000 */
[----:B------:R1:W-:Y:S01]  /*3b00*/  UTCATOMSWS.AND URZ, UR8 ;  /* 0x0000000800ff79e3 */ /* 0x0003e20008000000 */
[----:B--2---:R-:W-:Y:S02]  /*3b10*/  ISETP.EQ.U32.AND P0, PT, R2, UR7, PT ;  /* 0x0000000702007c0c */ /* 0x004fe4000bf02070 */
[----:B---3--:R-:W-:Y:S02]  /*3b20*/  LOP3.LUT R0, RZ, UR5, RZ, 0x33, !PT ;  /* 0x00000005ff007c12 */ /* 0x008fe4000f8e33ff */
[----:B-1----:R-:W-:Y:S02]  /*3b30*/  MOV R2, UR6 ;  /* 0x0000000600027c02 */ /* 0x002fe40008000f00 */
[----:B------:R-:W1:Y:S07]  /*3b40*/  REDUX UR5, R0 ;  /* 0x00000000000573c4 */ /* 0x000e6e0000000000 */
[----:B------:R2:W-:Y:S01]  /*3b50*/  @P0 ATOMS.AND RZ, [UR4+0x14], R2 ;  /* 0x00001402ffff098c */ /* 0x0005e2000a800004 */
[----:B-1----:R-:W-:-:S05]  /*3b60*/  IMAD.U32 R0, RZ, RZ, UR5 ;  /* 0x00000005ff007e24 */ /* 0x002fca000f8e00ff */
[----:B------:R2:W-:Y:S01]  /*3b70*/  @P0 ATOMS.AND RZ, [UR4+0x18], R0 ;  /* 0x00001800ffff098c */ /* 0x0005e2000a800004 */
[----:B------:R-:W-:Y:S05]  /*3b80*/  BRA `(.L_x_65) ;  /* 0x0000000000147947 */ /* 0x000fea0003800000 */
.L_x_64:
[----:B------:R-:W-:Y:S02]  /*3b90*/  MOV R2, 0x3bb0 ;  /* 0x00003bb000027802 */ /* 0x000fe40000000f00 */
[----:B-1--45:R-:W-:Y:S05]  /*3ba0*/  CALL.REL.NOINC `($__internal_0_$__cuda_sm10x_tcgen05_guardrail_trap_col_being_dealloced_not_returned_by_alloc) ;  /* 0x0000005000b07944 */ /* 0x032fea0003c00000 */
[----:B------:R-:W-:Y:S05]  /*3bb0*/  BRA `(.L_x_65) ;  /* 0x0000000000087947 */ /* 0x000fea0003800000 */
.L_x_63:
[----:B------:R-:W-:Y:S02]  /*3bc0*/  MOV R2, 0x3be0 ;  /* 0x00003be000027802 */ /* 0x000fe40000000f00 */
[----:B-1--45:R-:W-:Y:S05]  /*3bd0*/  CALL.REL.NOINC `($__internal_2_$__cuda_sm10x_tcgen05_guardrail_trap_unallocated_columns_being_dealloced) ;  /* 0x0000005000bc7944 */ /* 0x032fea0003c00000 */
.L_x_65:
[----:B------:R-:W-:Y:S01]  /*3be0*/  NOP ;  /* 0x0000000000007918 */ /* 0x000fe20000000000 */
[----:B------:R-:W-:Y:S05]  /*3bf0*/  EXIT ;  /* 0x000000000000794d */ /* 0x000fea0003800000 */
.L_x_47:
[----:B------:R-:W-:-:S09]  /*3c00*/  UISETP.NE.OR UP2, UPT, UR8, 0x3, !UP2 ;  /* 0x000000030800788c */ /* 0x000fd2000d745670 */
[----:B------:R-:W-:Y:S05]  /*3c10*/  BRA.U UP2, `(.L_x_66) ;  /* 0x0000000d02a47547 */ /* 0x000fea000b800000 */
[----:B------:R-:W1:Y:S01]  /*3c20*/  LDC R0, c[0x0][0xb30] ;  /* 0x0002cc00ff007b82 */ /* 0x000e620000000800 */
[----:B------:R-:W2:Y:S01]  /*3c30*/  LDCU.64 UR8, c[0x0][0x888] ;  /* 0x00011100ff0877ac */ /* 0x000ea20008000a00 */
[----:B------:R-:W-:Y:S02]  /*3c40*/  HFMA2 R27, -RZ, RZ, 0, 0 ;  /* 0x00000000ff1b7431 */ /* 0x000fe400000001ff */
[----:B------:R-:W-:Y:S01]  /*3c50*/  IMAD.MOV.U32 R29, RZ, RZ, 0x1 ;  /* 0x00000001ff1d7424 */ /* 0x000fe200078e00ff */
[----:B------:R-:W-:Y:S01]  /*3c60*/  MOV R25, 0x1000 ;  /* 0x0000100000197802 */ /* 0x000fe20000000f00 */
[----:B------:R-:W4:Y:S01]  /*3c70*/  LDCU.64 UR4, c[0x0][0x890] ;  /* 0x00011200ff0477ac */ /* 0x000f220008000a00 */
[----:B------:R-:W-:Y:S01]  /*3c80*/  IMAD.MOV.U32 R28, RZ, RZ, RZ ;  /* 0x000000ffff1c7224 */ /* 0x000fe200078e00ff */
[----:B------:R-:W3:Y:S01]  /*3c90*/  LDC R24, c[0x0][0x370] ;  /* 0x0000dc00ff187b82 */ /* 0x000ee20000000800 */
[----:B------:R-:W-:Y:S01]  /*3ca0*/  UMOV UR7, 0x400 ;  /* 0x0000040000077882 */ /* 0x000fe20000000000 */
[----:B------:R-:W-:-:S02]  /*3cb0*/  UPLOP3.LUT UP1, UPT, UPT, UPT, UPT, 0x40, 0x4 ;  /* 0x000000000004789c */ /* 0x000fc40003f2e870 */
[----:B------:R-:W-:-:S04]  /*3cc0*/  ULEA UR7, UR37, UR7, 0x18 ;  /* 0x0000000725077291 */ /* 0x000fc8000f8ec0ff */
[----:B------:R-:W3:Y:S01]  /*3cd0*/  LDC R3, c[0x0][0xb0c] ;  /* 0x0002c300ff037b82 */ /* 0x000ee20000000800 */
[----:B------:R-:W-:Y:S02]  /*3ce0*/  UIADD3 UR13, UPT, UPT, UR7, 0x40, URZ ;  /* 0x00000040070d7890 */ /* 0x000fe4000fffe0ff */
[----:B--2---:R-:W-:Y:S02]  /*3cf0*/  UISETP.NE.U32.AND UP2, UPT, UR8, URZ, UPT ;  /* 0x000000ff0800728c */ /* 0x004fe4000bf45070 */
[----:B------:R-:W-:Y:S02]  /*3d00*/  UIADD3 UR25, UPT, UPT, UR7, 0x30, URZ ;  /* 0x0000003007197890 */ /* 0x000fe4000fffe0ff */
[----:B----4-:R-:W-:Y:S01]  /*3d10*/  UISETP.NE.U32.AND UP3, UPT, UR4, URZ, UPT ;  /* 0x000000ff0400728c */ /* 0x010fe2000bf65070 */
[----:B------:R-:W2:Y:S01]  /*3d20*/  LDC R18, c[0x0][0xb20] ;  /* 0x0002c800ff127b82 */ /* 0x000ea20000000800 */
[----:B-1----:R-:W-:Y:S01]  /*3d30*/  ISETP.NE.AND P1, PT, R0, 0x1, PT ;  /* 0x000000010000780c */ /* 0x002fe20003f25270 */
[----:B------:R-:W-:-:S02]  /*3d40*/  UISETP.NE.AND.EX UP2, UPT, UR9, URZ, UPT, UP2 ;  /* 0x000000ff0900728c */ /* 0x000fc4000bf45320 */
[----:B------:R-:W-:Y:S02]  /*3d50*/  UIADD3 UR17, UPT, UPT, UR7, 0x38, URZ ;  /* 0x0000003807117890 */ /* 0x000fe4000fffe0ff */
[----:B------:R-:W-:Y:S02]  /*3d60*/  UPRMT UR13, UR37, 0x654, UR13 ;  /* 0x00000654250d7896 */ /* 0x000fe4000800000d */
[----:B------:R-:W1:Y:S01]  /*3d70*/  LDC.64 R30, c[0x0][0x348] ;  /* 0x0000d200ff1e7b82 */ /* 0x000e620000000a00 */
[----:B------:R-:W-:-:S07]  /*3d80*/  UISETP.NE.AND.EX UP3, UPT, UR5, URZ, UPT, UP3 ;  /* 0x000000ff0500728c */ /* 0x000fce000bf65330 */
[----:B------:R-:W4:Y:S08]  /*3d90*/  LDC.64 R16, c[0x0][0xb10] ;  /* 0x0002c400ff107b82 */ /* 0x000f300000000a00 */
[----:B------:R-:W1:Y:S08]  /*3da0*/  LDC.64 R6, c[0x0][0xb18] ;  /* 0x0002c600ff067b82 */ /* 0x000e700000000a00 */
[----:B------:R-:W1:Y:S08]  /*3db0*/  LDC.64 R4, c[0x0][0xb28] ;  /* 0x0002ca00ff047b82 */ /* 0x000e700000000a00 */
[----:B--23--:R-:W1:Y:S02]  /*3dc0*/  LDC R19, c[0x0][0x374] ;  /* 0x0000dd00ff137b82 */ /* 0x00ce640000000800 */
.L_x_76:
[C---:B------:R-:W-:Y:S02]  /*3dd0*/  LEA R0, R28.reuse, UR7, 0x3 ;  /* 0x000000071c007c11 */ /* 0x040fe4000f8e18ff */
[----:B------:R-:W-:Y:S02]  /*3de0*/  SHF.L.U32 R2, R27, 0x1f, RZ ;  /* 0x0000001f1b027819 */ /* 0x000fe400000006ff */
[----:B------:R-:W-:Y:S02]  /*3df0*/  LEA R20, R28, UR7, 0x4 ;  /* 0x000000071c147c11 */ /* 0x000fe4000f8e20ff */
[----:B--2---:R-:W2:Y:S02]  /*3e00*/  SYNCS.PHASECHK.TRANS64.TRYWAIT P0, [R0+URZ+0x70], R2 ;  /* 0x00007002000075a7 */ /* 0x004ea400080011ff */
[----:B--2---:R-:W-:Y:S05]  /*3e10*/  @!P0 BRA `(.L_x_67) ;  /* 0x0000004c000c8947 */ /* 0x004fea0003800000 */
.L_x_144:
[----:B------:R-:W-:Y:S01]  /*3e20*/  ISETP.GE.AND P0, PT, R37, 0x1, PT ;  /* 0x000000012500780c */ /* 0x000fe20003f06270 */
[----:B------:R-:W3:Y:S01]  /*3e30*/  LDS.128 R20, [R20+0x100] ;  /* 0x0001000014147984 */ /* 0x000ee20000000c00 */
[----:B--2---:R-:W-:Y:S01]  /*3e40*/  VIADD R0, R0, 0x80 ;  /* 0x0000008000007836 */ /* 0x004fe20000000000 */
[----:B------:R-:W-:Y:S01]  /*3e50*/  @!PT LDS RZ, [RZ] ;  /* 0x00000000fffff984 */ /* 0x000fe20000000800 */
[----:B------:R-:W-:Y:S01]  /*3e60*/  @!PT LDS RZ, [RZ] ;  /* 0x00000000fffff984 */ /* 0x000fe20000000800 */
[----:B------:R-:W-:Y:S01]  /*3e70*/  @!PT LDS RZ, [RZ] ;  /* 0x00000000fffff984 */ /* 0x000fe20000000800 */
[----:B------:R-:W-:Y:S01]  /*3e80*/  @!PT LDS RZ, [RZ] ;  /* 0x00000000fffff984 */ /* 0x000fe20000000800 */
[----:B------:R2:W-:Y:S06]  /*3e90*/  MEMBAR.ALL.CTA ;  /* 0x0000000000007992 */ /* 0x0005ec0000008000 */
[----:B--2---:R-:W2:Y:S01]  /*3ea0*/  FENCE.VIEW.ASYNC.S ;  /* 0x00000000000073c6 */ /* 0x004ea20000000000 */
[----:B------:R-:W-:Y:S04]  /*3eb0*/  PRMT R0, RZ, 0x654, R0 ;  /* 0x00000654ff007816 */ /* 0x000fe80000000000 */
[----:B--2---:R2:W-:Y:S01]  /*3ec0*/  SYNCS.ARRIVE.TRANS64.RED.A1T0 RZ, [R0+URZ], RZ ;  /* 0x000000ff00ff79a7 */ /* 0x0045e200081004ff */
[----:B---3--:R-:W-:Y:S11]  /*3ed0*/  LOP3.LUT P3, RZ, R22, 0x1, RZ, 0xc0, !PT ;  /* 0x0000000116ff7812 */ /* 0x008ff6000786c0ff */
[----:B------:R-:W-:Y:S02]  /*3ee0*/  @!UPT UIADD3 URZ, UPT, UPT, URZ, URZ, URZ ;  /* 0x000000fffffff290 */ /* 0x000fe4000fffe0ff */
[----:B------:R-:W-:Y:S02]  /*3ef0*/  @P3 MOV R11, R20 ;  /* 0x00000014000b3202 */ /* 0x000fe40000000f00 */
[----:B------:R-:W-:Y:S01]  /*3f00*/  @P3 LOP3.LUT R10, R21, 0xffff, RZ, 0xc0, !PT ;  /* 0x0000ffff150a3812 */ /* 0x000fe200078ec0ff */
[----:B--2---:R-:W-:Y:S06]  /*3f10*/  @!P0 BRA `(.L_x_68) ;  /* 0x0000000000a48947 */ /* 0x004fec0003800000 */
[-C--:B-1----:R-:W-:Y:S01]  /*3f20*/  IMAD.HI.U32 R0, R19, R7.reuse, RZ ;  /* 0x0000000713007227 */ /* 0x082fe200078e00ff */
[----:B------:R-:W-:Y:S02]  /*3f30*/  ISETP.NE.AND P0, PT, R6, 0x1, PT ;  /* 0x000000010600780c */ /* 0x000fe40003f05270 */
[----:B------:R-:W-:Y:S01]  /*3f40*/  ISETP.NE.AND P2, PT, R37, 0x1, PT ;  /* 0x000000012500780c */ /* 0x000fe20003f45270 */
[----:B----4-:R-:W-:Y:S01]  /*3f50*/  IMAD.HI.U32 R9, R24, R16, RZ ;  /* 0x0000001018097227 */ /* 0x010fe200078e00ff */
[----:B------:R-:W-:Y:S02]  /*3f60*/  SHF.R.U32.HI R0, RZ, R18, R0 ;  /* 0x00000012ff007219 */ /* 0x000fe40000011600 */
[----:B------:R-:W-:Y:S01]  /*3f70*/  ISETP.NE.AND P4, PT, R3, 0x1, PT ;  /* 0x000000010300780c */ /* 0x000fe20003f85270 */
[----:B------:R-:W-:Y:S01]  /*3f80*/  IMAD.HI.U32 R13, R10, R7, RZ ;  /* 0x000000070a0d7227 */ /* 0x000fe200078e00ff */
[----:B------:R-:W-:Y:S02]  /*3f90*/  SHF.R.U32.HI R9, RZ, R17, R9 ;  /* 0x00000011ff097219 */ /* 0x000fe40000011609 */
[----:B------:R-:W-:Y:S01]  /*3fa0*/  SEL R0, R19, R0, !P0 ;  /* 0x0000000013007207 */ /* 0x000fe20004000000 */
[----:B------:R-:W-:Y:S01]  /*3fb0*/  IMAD.HI.U32 R12, R11, R16, RZ ;  /* 0x000000100b0c7227 */ /* 0x000fe200078e00ff */
[----:B------:R-:W-:Y:S03]  /*3fc0*/  SEL R9, R24, R9, !P4 ;  /* 0x0000000918097207 */ /* 0x000fe60006000000 */
[-C--:B------:R-:W-:Y:S01]  /*3fd0*/  IMAD.HI.U32 R8, R0, R4.reuse, RZ ;  /* 0x0000000400087227 */ /* 0x080fe200078e00ff */
[----:B------:R-:W-:Y:S03]  /*3fe0*/  SHF.R.U32.HI R12, RZ, R17, R12 ;  /* 0x00000011ff0c7219 */ /* 0x000fe6000001160c */
[----:B------:R-:W-:Y:S01]  /*3ff0*/  IMAD.HI.U32 R2, R9, R4, RZ ;  /* 0x0000000409027227 */ /* 0x000fe200078e00ff */
[-C--:B------:R-:W-:Y:S02]  /*4000*/  @P2 SHF.R.U32.HI R0, RZ, R5.reuse, R8 ;  /* 0x00000005ff002219 */ /* 0x080fe40000011608 */
[----:B------:R-:W-:Y:S02]  /*4010*/  SHF.R.U32.HI R8, RZ, R18, R13 ;  /* 0x00000012ff087219 */ /* 0x000fe4000001160d */
[----:B------:R-:W-:Y:S01]  /*4020*/  @P2 SHF.R.U32.HI R9, RZ, R5, R2 ;  /* 0x00000005ff092219 */ /* 0x000fe20000011602 */
[----:B------:R-:W-:Y:S01]  /*4030*/  IMAD R0, R37, R0, RZ ;  /* 0x0000000025007224 */ /* 0x000fe200078e02ff */
[----:B------:R-:W-:Y:S02]  /*4040*/  SEL R8, R10, R8, !P0 ;  /* 0x000000080a087207 */ /* 0x000fe40004000000 */
[----:B------:R-:W-:Y:S01]  /*4050*/  SEL R2, R11, R12, !P4 ;  /* 0x0000000c0b027207 */ /* 0x000fe20006000000 */
[C---:B------:R-:W-:Y:S01]  /*4060*/  IMAD R12, R37.reuse, R9, RZ ;  /* 0x00000009250c7224 */ /* 0x040fe200078e02ff */
[C---:B------:R-:W-:Y:S01]  /*4070*/  ISETP.GE.AND P0, PT, R8.reuse, R0, PT ;  /* 0x000000000800720c */ /* 0x040fe20003f06270 */
[----:B------:R-:W-:Y:S03]  /*4080*/  IMAD.HI.U32 R0, R8, R4, RZ ;  /* 0x0000000408007227 */ /* 0x000fe600078e00ff */
[----:B------:R-:W-:Y:S02]  /*4090*/  ISETP.GE.OR P0, PT, R2, R12, P0 ;  /* 0x0000000c0200720c */ /* 0x000fe40000706670 */
[-C--:B------:R-:W-:Y:S04]  /*40a0*/  SHF.R.U32.HI R0, RZ, R5.reuse, R0 ;  /* 0x00000005ff007219 */ /* 0x080fe80000011600 */
[----:B------:R-:W-:Y:S05]  /*40b0*/  SEL R13, R8, R0, !P2 ;  /* 0x00000000080d7207 */ /* 0x000fea0005000000 */
[----:B------:R-:W-:Y:S02]  /*40c0*/  IMAD.MOV R12, RZ, RZ, -R13 ;  /* 0x000000ffff0c7224 */ /* 0x000fe400078e0a0d */
[C---:B------:R-:W-:Y:S04]  /*40d0*/  @!P0 IMAD.HI.U32 R0, R2.reuse, R4, RZ ;  /* 0x0000000402008227 */ /* 0x040fe800078e00ff */
[----:B------:R-:W-:Y:S01]  /*40e0*/  IMAD R12, R37, R12, R8 ;  /* 0x0000000c250c7224 */ /* 0x000fe200078e0208 */
[----:B------:R-:W-:Y:S04]  /*40f0*/  @!P0 SHF.R.U32.HI R0, RZ, R5, R0 ;  /* 0x00000005ff008219 */ /* 0x000fe80000011600 */
[----:B------:R-:W-:Y:S04]  /*4100*/  @!P0 SEL R0, R2, R0, !P2 ;  /* 0x0000000002008207 */ /* 0x000fe80005000000 */
[----:B------:R-:W-:Y:S01]  /*4110*/  @!P0 IADD3 R13, PT, PT, R13, -R0, RZ ;  /* 0x800000000d0d8210 */ /* 0x000fe20007ffe0ff */
[----:B------:R-:W-:Y:S01]  /*4120*/  @!P0 IMAD R0, R9, R12, R0 ;  /* 0x0000000c09008224 */ /* 0x000fe200078e0200 */
[----:B------:R-:W-:Y:S01]  /*4130*/  IADD3 R9, PT, PT, -R8, RZ, RZ ;  /* 0x000000ff08097210 */ /* 0x000fe20007ffe1ff */
[--C-:B------:R-:W-:Y:S02]  /*4140*/  IMAD.MOV R12, RZ, RZ, -R2.reuse ;  /* 0x000000ffff0c7224 */ /* 0x100fe400078e0a02 */
[----:B------:R-:W-:Y:S02]  /*4150*/  @!P0 IMAD R8, R13, R37, R2 ;  /* 0x000000250d088224 */ /* 0x000fe400078e0202 */
[----:B------:R-:W-:Y:S02]  /*4160*/  @!P0 IMAD.MOV.U32 R2, RZ, RZ, R0 ;  /* 0x000000ffff028224 */ /* 0x000fe400078e0000 */
[----:B------:R-:W-:Y:S02]  /*4170*/  IMAD R11, R3, R12, R11 ;  /* 0x0000000c030b7224 */ /* 0x000fe400078e020b */
[----:B------:R-:W-:Y:S02]  /*4180*/  IMAD R10, R6, R9, R10 ;  /* 0x00000009060a7224 */ /* 0x000fe400078e020a */
[----:B------:R-:W-:Y:S02]  /*4190*/  IMAD R11, R2, R3, R11 ;  /* 0x00000003020b7224 */ /* 0x000fe400078e020b */
[----:B------:R-:W-:Y:S02]  /*41a0*/  IMAD R10, R8, R6, R10 ;  /* 0x00000006080a7224 */ /* 0x000fe400078e020a */
.L_x_68:
[----:B------:R-:W-:Y:S05]  /*41b0*/  BRA.U UP1, `(.L_x_69) ;  /* 0x0000000101107547 */ /* 0x000fea000b800000 */
[----:B------:R-:W-:Y:S04]  /*41c0*/  MOV R2, UR6 ;  /* 0x0000000600027c02 */ /* 0x000fe80008000f00 */
[----:B------:R-:W-:Y:S04]  /*41d0*/  SHF.L.U32 R2, R2, 0x1f, RZ ;  /* 0x0000001f02027819 */ /* 0x000fe800000006ff */
[----:B------:R-:W2:Y:S02]  /*41e0*/  SYNCS.PHASECHK.TRANS64.TRYWAIT P0, [UR7+0x68], R2 ;  /* 0x00006802ff0075a7 */ /* 0x000ea40008001107 */
[----:B--2---:R-:W-:Y:S05]  /*41f0*/  @!P0 BRA `(.L_x_70) ;  /* 0x0000004800288947 */ /* 0x004fea0003800000 */
.L_x_69:
[----:B------:R-:W-:Y:S02]  /*4200*/  R2UR UR27, R15 ;  /* 0x000000000f1b72ca */ /* 0x000fe400000e0000 */
[----:B------:R-:W-:Y:S02]  /*4210*/  R2UR UR26, R14 ;  /* 0x000000000e1a72ca */ /* 0x000fe400000e0000 */
[----:B------:R-:W-:Y:S02]  /*4220*/  ISETP.NE.U32.AND P2, PT, RZ, UR4, PT ;  /* 0x00000004ff007c0c */ /* 0x000fe4000bf45070 */
[----:B------:R-:W-:Y:S02]  /*4230*/  SHF.L.U32 R14, R29, 0x1f, RZ ;  /* 0x0000001f1d0e7819 */ /* 0x000fe400000006ff */
[----:B------:R-:W-:Y:S05]  /*4240*/  ISETP.NE.AND.EX P2, PT, RZ, UR5, PT, P2 ;  /* 0x00000005ff007c0c */ /* 0x000fea000bf45320 */
[----:B------:R-:W-:Y:S02]  /*4250*/  USHF.L.U32 UR27, UR27, 0x6, URZ ;  /* 0x000000061b1b7899 */ /* 0x000fe400080006ff */
[----:B------:R-:W-:Y:S01]  /*4260*/  UIMAD UR26, UR26, 0xc0, URZ ;  /* 0x000000c01a1a78a4 */ /* 0x000fe2000f8e02ff */
[----:B------:R-:W-:Y:S11]  /*4270*/  BRA.U !UP3, `(.L_x_71) ;  /* 0x000000010b347547 */ /* 0x000ff6000b800000 */
[----:B------:R-:W-:Y:S01]  /*4280*/  UPLOP3.LUT UP0, UPT, UPT, UPT, UP2, 0x80, 0x8 ;  /* 0x000000000008789c */ /* 0x000fe20003f0f020 */
[----:B--2---:R-:W-:Y:S02]  /*4290*/  HFMA2 R0, -RZ, RZ, 0, 5.9604644775390625e-08 ;  /* 0x00000001ff007431 */ /* 0x004fe400000001ff */
[----:B------:R-:W-:Y:S03]  /*42a0*/  IMAD.MOV.U32 R98, RZ, RZ, 0x1 ;  /* 0x00000001ff627424 */ /* 0x000fe600078e00ff */
[----:B------:R-:W-:Y:S05]  /*42b0*/  PLOP3.LUT P0, PT, PT, PT, UP0, 0x80, 0x8 ;  /* 0x000000000008781c */ /* 0x000fea0003f0f008 */
[----:B------:R-:W2:Y:S01]  /*42c0*/  @UP0 LDCU.64 UR10, c[0x0][0x888] ;  /* 0x00011100ff0a07ac */ /* 0x000ea20008000a00 */
[----:B------:R-:W-:Y:S07]  /*42d0*/  @UP0 UIMAD UR8, UR36, UR4, URZ ;  /* 0x00000004240802a4 */ /* 0x000fee000f8e02ff */
[----:B------:R-:W-:Y:S01]  /*42e0*/  @!P0 PRMT R98, R0, 0x7610, R98 ;  /* 0x0000761000628816 */ /* 0x000fe20000000062 */
[----:B--2---:R-:W-:Y:S03]  /*42f0*/  @UP0 UIMAD.WIDE UR10, UR8, 0x4, UR10 ;  /* 0x00000004080a08a5 */ /* 0x004fe6000f8e020a */
[----:B------:R-:W2:Y:S03]  /*4300*/  @!UP0 LDCU UR8, c[0x0][0x880] ;  /* 0x00011000ff0887ac */ /* 0x000ea60008000800 */
[----:B------:R-:W-:Y:S01]  /*4310*/  IMAD.U32 R8, RZ, RZ, UR10 ;  /* 0x0000000aff087e24 */ /* 0x000fe2000f8e00ff */
[----:B------:R-:W-:Y:S05]  /*4320*/  MOV R9, UR11 ;  /* 0x0000000b00097c02 */ /* 0x000fea0008000f00 */
[----:B-----5:R3:W5:Y:S02]  /*4330*/  @P0 LDG.E R49, desc[UR46][R8.64] ;  /* 0x0000002e08310981 */ /* 0x020764000c1e1900 */
[----:B--23--:R-:W-:Y:S07]  /*4340*/  @!P0 IMAD.U32 R49, RZ, RZ, UR8 ;  /* 0x00000008ff318e24 */ /* 0x00cfee000f8e00ff */
.L_x_71:
[----:B-----5:R-:W-:Y:S01]  /*4350*/  @!P2 FSETP.EQ.AND P0, PT, R49, RZ, PT ;  /* 0x000000ff3100a20b */ /* 0x020fe20003f02000 */
[----:B------:R-:W-:Y:S01]  /*4360*/  @!UPT UIADD3 URZ, UPT, UPT, URZ, URZ, URZ ;  /* 0x000000fffffff290 */ /* 0x000fe2000fffe0ff */
[----:B------:R-:W-:Y:S11]  /*4370*/  @!P2 BRA `(.L_x_72) ;  /* 0x000000000014a947 */ /* 0x000ff60003800000 */
[----:B------:R-:W-:Y:S02]  /*4380*/  LOP3.LUT P2, RZ, R98, 0xff, RZ, 0xc0, !PT ;  /* 0x000000ff62ff7812 */ /* 0x000fe4000784c0ff */
[----:B------:R-:W-:Y:S04]  /*4390*/  PLOP3.LUT P0, PT, PT, PT, UP0, 0x80, 0x8 ;  /* 0x000000000008781c */ /* 0x000fe80003f0f008 */
[----:B------:R-:W-:Y:S07]  /*43a0*/  PLOP3.LUT P0, PT, P0, PT, PT, 0x8, 0x80 ;  /* 0x000000000080781c */ /* 0x000fee000070e170 */
[----:B------:R-:W-:Y:S11]  /*43b0*/  @P2 FSETP.EQ.AND P0, PT, R49, RZ, PT ;  /* 0x000000ff3100220b */ /* 0x000ff60003f02000 */
[----:B------:R-:W-:Y:S02]  /*43c0*/  @!UPT UIADD3 URZ, UPT, UPT, URZ, URZ, URZ ;  /* 0x000000fffffff290 */ /* 0x000fe4000fffe0ff */
.L_x_72:
[----:B------:R-:W3:Y:S01]  /*43d0*/  SYNCS.PHASECHK.TRANS64.TRYWAIT P2, [UR7+0x48], R14 ;  /* 0x0000480eff0075a7 */ /* 0x000ee20008041107 */
[----:B------:R-:W-:Y:S04]  /*43e0*/  ELECT P4, URZ, PT ;  /* 0x0000000000ff782f */ /* 0x000fe80003880000 */
[----:B------:R-:W-:Y:S11]  /*43f0*/  PLOP3.LUT P4, PT, P0, P4, PT, 0xf2, 0x2f ;  /* 0x00000000002f781c */ /* 0x000ff60000789e72 */
[----:B------:R-:W-:Y:S02]  /*4400*/  @!UPT UIADD3 URZ, UPT, UPT, URZ, URZ, URZ ;  /* 0x000000fffffff290 */ /* 0x000fe4000fffe0ff */
[----:B-1----:R-:W-:Y:S05]  /*4410*/  @!P4 IADD3 R8, P0, PT, R30, 0x580, RZ ;  /* 0x000005801e08c810 */ /* 0x002fea0007f1e0ff */
[----:B--2---:R-:W-:Y:S01]  /*4420*/  @!P4 IMAD.X R2, RZ, RZ, R31, P0 ;  /* 0x000000ffff02c224 */ /* 0x004fe200000e061f */
[----:B---3--:R-:W-:Y:S07]  /*4430*/  @!P2 BRA `(.L_x_73) ;  /* 0x0000004400b0a947 */ /* 0x008fee0003800000 */
.L_x_147:
[----:B------:R-:W-:Y:S01]  /*4440*/  @!P4 R2UR UR8, R2 ;  /* 0x000000000208c2ca */ /* 0x000fe200000e0000 */
[----:B------:R-:W-:Y:S01]  /*4450*/  VOTEU.ALL UP1, P4 ;  /* 0x0000000000ff7886 */ /* 0x000fe20002020000 */
[----:B------:R-:W-:Y:S01]  /*4460*/  @!P4 R2UR UR9, R8 ;  /* 0x000000000809c2ca */ /* 0x000fe200000e0000 */
[----:B-1----:R-:W-:Y:S01]  /*4470*/  @!P4 IMAD.MOV.U32 R0, RZ, RZ, 0x1000 ;  /* 0x00001000ff00c424 */ /* 0x002fe200078e00ff */
[----:B------:R-:W-:Y:S01]  /*4480*/  UMOV UR10, 0x0 ;  /* 0x00000000000a7882 */ /* 0x000fe20000000000 */
[----:B------:R-:W-:Y:S01]  /*4490*/  UMOV UR11, 0x10000000 ;  /* 0x10000000000b7882 */ /* 0x000fe20000000000 */
[----:B------:R-:W-:Y:S01]  /*44a0*/  @!UP1 UIADD3 UR24, UPT, UPT, UR7, 0x200, URZ ;  /* 0x0000020007189890 */ /* 0x000fe2000fffe0ff */
[----:B------:R-:W-:Y:S01]  /*44b0*/  VOTEU.ALL UP1, P4 ;  /* 0x0000000000ff7886 */ /* 0x000fe20002020000 */
[----:B------:R-:W-:Y:S05]  /*44c0*/  UMOV UR28, UR36 ;  /* 0x00000024001c7c82 */ /* 0x000fea0008000000 */
[----:B------:R-:W-:Y:S01]  /*44d0*/  IMAD.U32 R9, RZ, RZ, UR8 ;  /* 0x00000008ff097e24 */ /* 0x000fe2000f8e00ff */
[----:B------:R-:W-:Y:S01]  /*44e0*/  UPRMT UR8, UR37, 0x654, UR25 ;  /* 0x0000065425087896 */ /* 0x000fe20008000019 */
[----:B------:R-:W-:Y:S03]  /*44f0*/  IMAD.U32 R8, RZ, RZ, UR9 ;  /* 0x00000009ff087e24 */ /* 0x000fe6000f8e00ff */
[----:B------:R-:W-:Y:S02]  /*4500*/  @!P4 R2UR UR15, R9 ;  /* 0x00000000090fc2ca */ /* 0x000fe400000e0000 */
[----:B------:R-:W-:Y:S02]  /*4510*/  @!P4 R2UR UR14, R8 ;  /* 0x00000000080ec2ca */ /* 0x000fe400000e0000 */
[----:B------:R-:W-:Y:S05]  /*4520*/  @!P4 IADD3 R8, P0, PT, R30, 0x580, RZ ;  /* 0x000005801e08c810 */ /* 0x000fea0007f1e0ff */
[----:B------:R-:W-:Y:S06]  /*4530*/  @!P4 IMAD.X R2, RZ, RZ, R31, P0 ;  /* 0x000000ffff02c224 */ /* 0x000fec00000e061f */
[----:B------:R1:W-:Y:S01]  /*4540*/  @!UP1 UTMALDG.3D [UR24], [UR14], desc[UR10] ;  /* 0x00000a180e0095b4 */ /* 0x0003e20008011000 */
[----:B------:R1:W-:Y:S01]  /*4550*/  @!P4 SYNCS.ARRIVE.TRANS64.RED.A0TR RZ, [UR7+0x30], R0 ;  /* 0x00003000ffffc9a7 */ /* 0x0003e20008300407 */
[----:B------:R-:W-:Y:S01]  /*4560*/  SYNCS.ARRIVE.TRANS64.RED.A1T0 RZ, [UR8], RZ ;  /* 0x000000ffffff79a7 */ /* 0x000fe20008100408 */
[----:B------:R-:W2:Y:S02]  /*4570*/  SYNCS.PHASECHK.TRANS64.TRYWAIT P2, [UR7+0x50], R14 ;  /* 0x0000500eff0075a7 */ /* 0x000ea40008041107 */
[----:B-12---:R-:W-:Y:S05]  /*4580*/  @!P2 BRA `(.L_x_74) ;  /* 0x000000440074a947 */ /* 0x006fea0003800000 */
.L_x_149:
[----:B------:R-:W2:Y:S01]  /*4590*/  LDC.64 R12, c[0x0][0xb18] ;  /* 0x0002c600ff0c7b82 */ /* 0x000ea20000000a00 */
[----:B------:R-:W-:Y:S01]  /*45a0*/  @!P4 R2UR UR8, R2 ;  /* 0x000000000208c2ca */ /* 0x000fe200000e0000 */
[----:B------:R-:W-:Y:S01]  /*45b0*/  VOTEU.ALL UP1, P4 ;  /* 0x0000000000ff7886 */ /* 0x000fe20002020000 */
[----:B------:R-:W-:Y:S01]  /*45c0*/  @!P4 R2UR UR9, R8 ;  /* 0x000000000809c2ca */ /* 0x000fe200000e0000 */
[----:B-1----:R-:W-:Y:S01]  /*45d0*/  @!P4 IMAD.MOV.U32 R0, RZ, RZ, 0x1000 ;  /* 0x00001000ff00c424 */ /* 0x002fe200078e00ff */
[----:B------:R-:W-:Y:S03]  /*45e0*/  UMOV UR10, 0x0 ;  /* 0x00000000000a7882 */ /* 0x000fe60000000000 */
[----:B------:R-:W1:Y:S01]  /*45f0*/  @!P1 LDC R2, c[0x0][0xb0c] ;  /* 0x0002c300ff029b82 */ /* 0x000e620000000800 */
[----:B------:R-:W-:Y:S01]  /*4600*/  @!UP1 UIADD3 UR18, UPT, UPT, UR26, 0x40, URZ ;  /* 0x000000401a129890 */ /* 0x000fe2000fffe0ff */
[----:B------:R-:W-:Y:S01]  /*4610*/  @P3 SHF.R.U32.HI R26, RZ, 0x10, R21 ;  /* 0x00000010ff1a3819 */ /* 0x000fe20000011615 */
[----:B------:R-:W-:Y:S01]  /*4620*/  @!UP1 UIADD3 UR16, UPT, UPT, UR7, 0x1200, URZ ;  /* 0x0000120007109890 */ /* 0x000fe2000fffe0ff */
[----:B------:R-:W-:Y:S01]  /*4630*/  VIADD R28, R28, 0x1 ;  /* 0x000000011c1c7836 */ /* 0x000fe20000000000 */
[----:B------:R-:W-:Y:S01]  /*4640*/  VOTEU.ALL UP1, P4 ;  /* 0x0000000000ff7886 */ /* 0x000fe20002020000 */
[----:B------:R-:W-:Y:S01]  /*4650*/  UMOV UR11, 0x10000000 ;  /* 0x10000000000b7882 */ /* 0x000fe20000000000 */
[----:B------:R-:W-:Y:S01]  /*4660*/  UMOV UR19, UR27 ;  /* 0x0000001b00137c82 */ /* 0x000fe20008000000 */
[----:B------:R-:W-:Y:S01]  /*4670*/  IMAD.U32 R9, RZ, RZ, UR8 ;  /* 0x00000008ff097e24 */ /* 0x000fe2000f8e00ff */
[----:B------:R-:W-:Y:S01]  /*4680*/  UMOV UR20, UR36 ;  /* 0x0000002400147c82 */ /* 0x000fe20008000000 */
[----:B------:R-:W-:Y:S01]  /*4690*/  IMAD.U32 R8, RZ, RZ, UR9 ;  /* 0x00000009ff087e24 */ /* 0x000fe2000f8e00ff */
[----:B------:R-:W-:Y:S02]  /*46a0*/  UPRMT UR8, UR37, 0x654, UR17 ;  /* 0x0000065425087896 */ /* 0x000fe40008000011 */
[----:B------:R-:W-:Y:S02]  /*46b0*/  @!P4 R2UR UR15, R9 ;  /* 0x00000000090fc2ca */ /* 0x000fe400000e0000 */
[----:B------:R-:W-:Y:S02]  /*46c0*/  @!P4 R2UR UR14, R8 ;  /* 0x00000000080ec2ca */ /* 0x000fe400000e0000 */
[----:B------:R-:W3:Y:S11]  /*46d0*/  LDC.64 R8, c[0x0][0xb10] ;  /* 0x0002c400ff087b82 */ /* 0x000ef60000000a00 */
[----:B------:R1:W-:Y:S01]  /*46e0*/  @!UP1 UTMALDG.3D [UR16], [UR14], desc[UR10] ;  /* 0x00000a100e0095b4 */ /* 0x0003e20008011000 */
[----:B------:R5:W-:Y:S01]  /*46f0*/  @!P4 SYNCS.ARRIVE.TRANS64.RED.A0TR RZ, [UR7+0x38], R0 ;  /* 0x00003800ffffc9a7 */ /* 0x000be20008300407 */
[C---:B---3--:R-:W-:Y:S01]  /*4700*/  @!P1 IMAD.HI.U32 R8, R11.reuse, R8, RZ ;  /* 0x000000080b089227 */ /* 0x048fe200078e00ff */
[----:B--2---:R-:W-:Y:S02]  /*4710*/  @!P1 ISETP.NE.AND P0, PT, R12, 0x1, PT ;  /* 0x000000010c00980c */ /* 0x004fe40003f05270 */
[----:B-1----:R-:W-:Y:S01]  /*4720*/  @!P1 ISETP.NE.AND P2, PT, R2, 0x1, PT ;  /* 0x000000010200980c */ /* 0x002fe20003f45270 */
[----:B------:R-:W-:Y:S01]  /*4730*/  SYNCS.ARRIVE.TRANS64.RED.A1T0 RZ, [UR8], RZ ;  /* 0x000000ffffff79a7 */ /* 0x000fe20008100408 */
[C---:B------:R-:W-:Y:S01]  /*4740*/  @!P1 IMAD.HI.U32 R13, R10.reuse, R13, RZ ;  /* 0x0000000d0a0d9227 */ /* 0x040fe200078e00ff */
[----:B------:R-:W-:Y:S04]  /*4750*/  @!P1 SHF.R.U32.HI R8, RZ, R9, R8 ;  /* 0x00000009ff089219 */ /* 0x000fe80000011608 */
[----:B------:R-:W-:Y:S01]  /*4760*/  @!P1 SEL R8, R11, R8, !P2 ;  /* 0x000000080b089207 */ /* 0x000fe20005000000 */
[----:B------:R-:W1:Y:S01]  /*4770*/  SYNCS.PHASECHK.TRANS64.TRYWAIT P5, [UR7+0x58], R14 ;  /* 0x0000580eff0075a7 */ /* 0x000e6200080a1107 */
[----:B-----5:R-:W2:Y:S02]  /*4780*/  @!P1 LDC R0, c[0x0][0xb20] ;  /* 0x0002c800ff009b82 */ /* 0x020ea40000000800 */
[----:B--2---:R-:W-:Y:S04]  /*4790*/  @!P1 SHF.R.U32.HI R0, RZ, R0, R13 ;  /* 0x00000000ff009219 */ /* 0x004fe8000001160d */
[----:B------:R-:W-:Y:S05]  /*47a0*/  @!P1 SEL R9, R10, R0, !P0 ;  /* 0x000000000a099207 */ /* 0x000fea0004000000 */
[----:B------:R-:W-:Y:S02]  /*47b0*/  @!P1 IMAD.IADD R0, R9, 0x1, -R8 ;  /* 0x0000000109009824 */ /* 0x000fe400078e0a08 */
[----:B------:R-:W-:Y:S02]  /*47c0*/  @!P1 IMAD.IADD R8, R8, 0x1, -R9 ;  /* 0x0000000108089824 */ /* 0x000fe400078e0a09 */
[----:B------:R-:W-:Y:S02]  /*47d0*/  @!P1 IMAD R11, R0, R2, R11 ;  /* 0x00000002000b9224 */ /* 0x000fe400078e020b */
[----:B------:R-:W-:Y:S01]  /*47e0*/  @!P1 IMAD R10, R8, R12, R10 ;  /* 0x0000000c080a9224 */ /* 0x000fe200078e020a */
[----:B-1----:R-:W-:Y:S06]  /*47f0*/  @!P5 BRA `(.L_x_75) ;  /* 0x0000004000f0d947 */ /* 0x002fec0003800000 */
.L_x_151:
[----:B------:R-:W-:Y:S01]  /*4800*/  @!P4 IADD3 R2, P0, PT, R30, 0x580, RZ ;  /* 0x000005801e02c810 */ /* 0x000fe20007f1e0ff */
[----:B------:R-:W-:Y:S01]  /*4810*/  VOTEU.ALL UP1, P4 ;  /* 0x0000000000ff7886 */ /* 0x000fe20002020000 */
[----:B------:R-:W-:Y:S01]  /*4820*/  UMOV UR18, 0x0 ;  /* 0x0000000000127882 */ /* 0x000fe20000000000 */
[----:B------:R-:W-:Y:S01]  /*4830*/  UMOV UR19, 0x10000000 ;  /* 0x1000000000137882 */ /* 0x000fe20000000000 */
[----:B------:R-:W-:Y:S01]  /*4840*/  @!P4 R2UR UR9, R2 ;  /* 0x000000000209c2ca */ /* 0x000fe200000e0000 */
[----:B-1----:R-:W-:Y:S01]  /*4850*/  @!P4 IMAD.X R0, RZ, RZ, R31, P0 ;  /* 0x000000ffff00c224 */ /* 0x002fe200000e061f */
[----:B------:R-:W-:Y:S01]  /*4860*/  @!UP1 UIADD3 UR10, UPT, UPT, UR26, 0x80, URZ ;  /* 0x000000801a0a9890 */ /* 0x000fe2000fffe0ff */
[----:B------:R-:W-:Y:S01]  /*4870*/  ISETP.NE.AND P0, PT, R28, 0x2, PT ;  /* 0x000000021c00780c */ /* 0x000fe20003f05270 */
[----:B------:R-:W-:Y:S01]  /*4880*/  UMOV UR11, UR27 ;  /* 0x0000001b000b7c82 */ /* 0x000fe20008000000 */
[----:B------:R-:W-:Y:S01]  /*4890*/  UMOV UR12, UR36 ;  /* 0x00000024000c7c82 */ /* 0x000fe20008000000 */
[----:B------:R-:W-:Y:S01]  /*48a0*/  @!P4 R2UR UR8, R0 ;  /* 0x000000000008c2ca */ /* 0x000fe200000e0000 */
[----:B------:R-:W-:Y:S01]  /*48b0*/  IMAD.IADD R14, R10, 0x1, R96 ;  /* 0x000000010a0e7824 */ /* 0x000fe200078e0260 */
[----:B------:R-:W-:Y:S01]  /*48c0*/  @P3 R2UR UR36, R26 ;  /* 0x000000001a2432ca */ /* 0x000fe200000e0000 */
[----:B------:R-:W-:Y:S01]  /*48d0*/  IMAD.IADD R15, R11, 0x1, R97 ;  /* 0x000000010b0f7824 */ /* 0x000fe200078e0261 */
[----:B------:R-:W-:Y:S02]  /*48e0*/  SEL R0, RZ, 0x1, P0 ;  /* 0x00000001ff007807 */ /* 0x000fe40000000000 */
[----:B------:R-:W-:Y:S01]  /*48f0*/  LOP3.LUT R29, R29, 0x1, RZ, 0x3c, !PT ;  /* 0x000000011d1d7812 */ /* 0x000fe200078e3cff */
[----:B------:R-:W-:Y:S01]  /*4900*/  IMAD.U32 R8, RZ, RZ, UR9 ;  /* 0x00000009ff087e24 */ /* 0x000fe2000f8e00ff */
[----:B------:R-:W-:Y:S01]  /*4910*/  @!UP1 UIADD3 UR9, UPT, UPT, UR7, 0x40, URZ ;  /* 0x0000004007099890 */ /* 0x000fe2000fffe0ff */
[----:B------:R-:W-:Y:S02]  /*4920*/  LOP3.LUT R27, R27, R0, RZ, 0x3c, !PT ;  /* 0x000000001b1b7212 */ /* 0x000fe400078e3cff */
[----:B------:R-:W-:Y:S02]  /*4930*/  SEL R28, R28, RZ, P0 ;  /* 0x000000ff1c1c7207 */ /* 0x000fe40000000000 */
[----:B------:R-:W-:Y:S01]  /*4940*/  IMAD.U32 R9, RZ, RZ, UR8 ;  /* 0x00000008ff097e24 */ /* 0x000fe2000f8e00ff */
[----:B------:R-:W-:Y:S01]  /*4950*/  @!P4 R2UR UR14, R8 ;  /* 0x00000000080ec2ca */ /* 0x000fe200000e0000 */
[----:B------:R-:W-:Y:S01]  /*4960*/  @!UP1 UIADD3 UR8, UPT, UPT, UR7, 0x2200, URZ ;  /* 0x0000220007089890 */ /* 0x000fe2000fffe0ff */
[----:B------:R-:W-:Y:S02]  /*4970*/  VOTEU.ALL UP1, P4 ;  /* 0x0000000000ff7886 */ /* 0x000fe40002020000 */
[----:B------:R-:W-:Y:S11]  /*4980*/  @!P4 R2UR UR15, R9 ;  /* 0x00000000090fc2ca */ /* 0x000ff600000e0000 */
[----:B------:R-:W-:Y:S02]  /*4990*/  @!UPT UIADD3 URZ, UPT, UPT, URZ, URZ, URZ ;  /* 0x000000fffffff290 */ /* 0x000fe4000fffe0ff */
[----:B------:R2:W-:Y:S01]  /*49a0*/  @!UP1 UTMALDG.3D [UR8], [UR14], desc[UR18] ;  /* 0x000012080e0095b4 */ /* 0x0005e20008011000 */
[----:B------:R2:W-:Y:S01]  /*49b0*/  @!P4 SYNCS.ARRIVE.TRANS64.RED.A0TR RZ, [UR7+0x40], R25 ;  /* 0x00004019ffffc9a7 */ /* 0x0005e20008300407 */
[----:B------:R-:W-:Y:S01]  /*49c0*/  UPLOP3.LUT UP1, UPT, UPT, UPT, UPT, 0x80, 0x8 ;  /* 0x000000000008789c */ /* 0x000fe20003f2f070 */
[----:B------:R-:W-:Y:S01]  /*49d0*/  SYNCS.ARRIVE.TRANS64.RED.A1T0 RZ, [UR13], RZ ;  /* 0x000000ffffff79a7 */ /* 0x000fe2000810040d */
[----:B------:R-:W-:Y:S09]  /*49e0*/  @P3 BRA `(.L_x_76) ;  /* 0xfffffff000f83947 */ /* 0x000ff2000383ffff */
[----:B------:R-:W-:-:S04]  /*49f0*/  SHF.L.U32 R2, R29, 0x1f, RZ ;  /* 0x0000001f1d027819 */ /* 0x000fc800000006ff */
[----:B------:R-:W1:Y:S02]  /*4a00*/  SYNCS.PHASECHK.TRANS64.TRYWAIT P0, [UR7+0x48], R2 ;  /* 0x00004802ff0075a7 */ /* 0x000e640008001107 */
[----:B-1----:R-:W-:Y:S05]  /*4a10*/  @!P0 BRA `(.L_x_77) ;  /* 0x0000004000808947 */ /* 0x002fea0003800000 */
.L_x_153:
[----:B------:R-:W3:Y:S02]  /*4a20*/  SYNCS.PHASECHK.TRANS64.TRYWAIT P0, [UR7+0x50], R2 ;  /* 0x00005002ff0075a7 */ /* 0x000ee40008001107 */
[----:B---3--:R-:W-:Y:S05]  /*4a30*/  @!P0 BRA `(.L_x_78) ;  /* 0x0000004000908947 */ /* 0x008fea0003800000 */
.L_x_155:
[----:B-1----:R-:W-:-:S07]  /*4a40*/  MOV R0, UR7 ;  /* 0x0000000700007c02 */ /* 0x002fce0008000f00 */
.L_x_79:
[----:B-1----:R-:W-:-:S04]  /*4a50*/  SHF.L.U32 R2, R29, 0x1f, RZ ;  /* 0x0000001f1d027819 */ /* 0x002fc800000006ff */
[----:B------:R1:W3:Y:S03]  /*4a60*/  SYNCS.PHASECHK.TRANS64.TRYWAIT P0, [R0+URZ+0x58], R2 ;  /* 0x00005802000075a7 */ /* 0x0002e600080011ff */
[----:B---3--:R-:W-:Y:S05]  /*4a70*/  @!P0 NANOSLEEP.SYNCS 0x989680 ;  /* 0x009896800000895d */ /* 0x008fea0003900000 */
[----:B------:R-:W3:Y:S02]  /*4a80*/  @!P0 SYNCS.PHASECHK.TRANS64 P0, [R0+URZ+0x58], R2 ;  /* 0x00005802000085a7 */ /* 0x000ee400080010ff */
[----:B--23--:R-:W-:Y:S05]  /*4a90*/  @P0 EXIT ;  /* 0x000000000000094d */ /* 0x00cfea0003800000 */
[----:B------:R-:W-:Y:S05]  /*4aa0*/  BRA `(.L_x_79) ;  /* 0xfffffffc00e87947 */ /* 0x000fea000383ffff */
.L_x_66:
[----:B------:R-:W-:-:S06]  /*4ab0*/  UISETP.GE.AND UP1, UPT, UR8, 0x4, UPT ;  /* 0x000000040800788c */ /* 0x000fcc000bf26270 */
[----:B------:R-:W-:-:S13]  /*4ac0*/  PLOP3.LUT P0, PT, PT, PT, UP1, 0x80, 0x8 ;  /* 0x000000000008781c */ /* 0x000fda0003f0f018 */
[----:B------:R-:W-:Y:S05]  /*4ad0*/  @!P0 EXIT ;  /* 0x000000000000894d */ /* 0x000fea0003800000 */
[----:B------:R-:W-:Y:S01]  /*4ae0*/  BAR.SYNC.DEFER_BLOCKING 0x6, 0xa0 ;  /* 0x0182800000007b1d */ /* 0x000fe20000010000 */
[C---:B------:R-:W-:Y:S01]  /*4af0*/  IMAD.SHL.U32 R3, R110.reuse, 0x40, RZ ;  /* 0x000000406e037824 */ /* 0x040fe200078e00ff */
[C---:B------:R-:W-:Y:S01]  /*4b00*/  LOP3.LUT R111, R110.reuse, 0x60, RZ, 0xc0, !PT ;  /* 0x000000606e6f7812 */ /* 0x040fe200078ec0ff */
[C---:B------:R-:W-:Y:S01]  /*4b10*/  IMAD.SHL.U32 R102, R110.reuse, 0x20, RZ ;  /* 0x000000206e667824 */ /* 0x040fe200078e00ff */
[----:B------:R-:W-:Y:S01]  /*4b20*/  CS2R R108, SRZ ;  /* 0x00000000006c7805 */ /* 0x000fe2000001ff00 */
[C---:B------:R-:W-:Y:S01]  /*4b30*/  IMAD.SHL.U32 R4, R110.reuse, 0x2, RZ ;  /* 0x000000026e047824 */ /* 0x040fe200078e00ff */
[----:B------:R-:W-:Y:S02]  /*4b40*/  UMOV UR49, 0x400 ;  /* 0x0000040000317882 */ /* 0x000fe40000000000 */
[----:B------:R-:W1:Y:S01]  /*4b50*/  LDC R101, c[0x0][0x370] ;  /* 0x0000dc00ff657b82 */ /* 0x000e620000000800 */
[----:B------:R-:W-:Y:S01]  /*4b60*/  ULEA UR49, UR37, UR49, 0x18 ;  /* 0x0000003125317291 */ /* 0x000fe2000f8ec0ff */
[----:B------:R-:W-:Y:S01]  /*4b70*/  LOP3.LUT R2, R3, 0x180, RZ, 0xc0, !PT ;  /* 0x0000018003027812 */ /* 0x000fe200078ec0ff */
[----:B------:R-:W-:Y:S01]  /*4b80*/  IMAD.U32 R36, R110, 0x10000, RZ ;  /* 0x000100006e247824 */ /* 0x000fe200078e00ff */
[----:B------:R-:W-:Y:S01]  /*4b90*/  LOP3.LUT R102, R102, 0xc00, RZ, 0xc0, !PT ;  /* 0x00000c0066667812 */ /* 0x000fe200078ec0ff */
[----:B------:R-:W-:Y:S01]  /*4ba0*/  IMAD.MOV.U32 R46, RZ, RZ, RZ ;  /* 0x000000ffff2e7224 */ /* 0x000fe200078e00ff */
[----:B------:R-:W-:Y:S01]  /*4bb0*/  LOP3.LUT R4, R2, 0x20, R4, 0xf8, !PT ;  /* 0x0000002002047812 */ /* 0x000fe200078ef804 */
[----:B------:R-:W-:Y:S01]  /*4bc0*/  IMAD.SHL.U32 R2, R110, 0x8, RZ ;  /* 0x000000086e027824 */ /* 0x000fe200078e00ff */
[----:B------:R-:W2:Y:S01]  /*4bd0*/  LDC R43, c[0x0][0xb0c] ;  /* 0x0002c300ff2b7b82 */ /* 0x000ea20000000800 */
[----:B------:R-:W-:Y:S01]  /*4be0*/  LOP3.LUT R102, R102, 0x40, R3, 0xf8, !PT ;  /* 0x0000004066667812 */ /* 0x000fe200078ef803 */
[----:B------:R-:W-:Y:S01]  /*4bf0*/  IMAD.MOV.U32 R113, RZ, RZ, RZ ;  /* 0x000000ffff717224 */ /* 0x000fe200078e00ff */
[----:B------:R-:W-:-:S02]  /*4c00*/  LOP3.LUT R36, R36, 0x600000, RZ, 0xc0, !PT ;  /* 0x0060000024247812 */ /* 0x000fc400078ec0ff */
[----:B------:R-:W-:Y:S02]  /*4c10*/  CS2R R106, SRZ ;  /* 0x00000000006a7805 */ /* 0x000fe4000001ff00 */
[----:B------:R-:W-:Y:S01]  /*4c20*/  LOP3.LUT R110, R110, 0x2, RZ, 0xc0, !PT ;  /* 0x000000026e6e7812 */ /* 0x000fe200078ec0ff */
[----:B------:R-:W4:Y:S01]  /*4c30*/  LDCU.64 UR52, c[0x0][0x348] ;  /* 0x00006900ff3477ac */ /* 0x000f220008000a00 */
[----:B------:R-:W-:Y:S01]  /*4c40*/  LOP3.LUT R2, R4, 0x30, R2, 0x78, !PT ;  /* 0x0000003004027812 */ /* 0x000fe200078e7802 */
[----:B------:R-:W1:Y:S01]  /*4c50*/  LDC R99, c[0x0][0xb20] ;  /* 0x0002c800ff637b82 */ /* 0x000e620000000800 */
[----:B------:R-:W3:Y:S01]  /*4c60*/  LDS R0, [UR49+0x120] ;  /* 0x00012031ff007984 */ /* 0x000ee20008000800 */
[----:B------:R-:W-:Y:S01]  /*4c70*/  LOP3.LUT R102, R102, 0x200, R3, 0xf8, !PT ;  /* 0x0000020066667812 */ /* 0x000fe200078ef803 */
[----:B------:R-:W-:Y:S01]  /*4c80*/  IMAD.MOV R104, RZ, RZ, -R110 ;  /* 0x000000ffff687224 */ /* 0x000fe200078e0a6e */
[----:B------:R-:W1:Y:S02]  /*4c90*/  LDCU.64 UR38, c[0x0][0x888] ;  /* 0x00011100ff2677ac */ /* 0x000e640008000a00 */
[----:B------:R-:W-:-:S02]  /*4ca0*/  LOP3.LUT R102, R102, R2, RZ, 0xfc, !PT ;  /* 0x0000000266667212 */ /* 0x000fc400078efcff */
[----:B------:R-:W1:Y:S01]  /*4cb0*/  LDC R42, c[0x0][0xb30] ;  /* 0x0002cc00ff2a7b82 */ /* 0x000e620000000800 */
[----:B------:R-:W1:Y:S01]  /*4cc0*/  LDCU.64 UR44, c[0x0][0x890] ;  /* 0x00011200ff2c77ac */ /* 0x000e620008000a00 */
[----:B------:R-:W-:Y:S02]  /*4cd0*/  UIADD3 UR48, UPT, UPT, UR49, 0x200, URZ ;  /* 0x0000020031307890 */ /* 0x000fe4000fffe0ff */
[----:B------:R-:W-:-:S04]  /*4ce0*/  UIADD3 UR50, UPT, UPT, UR49, 0x3200, URZ ;  /* 0x0000320031327890 */ /* 0x000fc8000fffe0ff */
[----:B------:R-:W1:Y:S01]  /*4cf0*/  LDC.64 R94, c[0x0][0xb10] ;  /* 0x0002c400ff5e7b82 */ /* 0x000e620000000a00 */
[----:B------:R-:W-:-:S07]  /*4d00*/  UMOV UR54, URZ ;  /* 0x000000ff00367c82 */ /* 0x000fce0008000000 */
[----:B------:R-:W1:Y:S08]  /*4d10*/  LDC.64 R40, c[0x0][0xb18] ;  /* 0x0002c600ff287b82 */ /* 0x000e700000000a00 */
[----:B------:R-:W1:Y:S08]  /*4d20*/  LDC.64 R38, c[0x0][0xb28] ;  /* 0x0002ca00ff267b82 */ /* 0x000e700000000a00 */
[----:B------:R-:W1:Y:S01]  /*4d30*/  LDC.64 R92, c[0x0][0x8b0] ;  /* 0x00022c00ff5c7b82 */ /* 0x000e620000000a00 */
[----:B---3--:R-:W-:-:S07]  /*4d40*/  IMAD.IADD R36, R0, 0x1, R36 ;  /* 0x0000000100247824 */ /* 0x008fce00078e0224 */
[----:B------:R-:W3:Y:S08]  /*4d50*/  LDC.64 R82, c[0x0][0x8a8] ;  /* 0x00022a00ff527b82 */ /* 0x000ef00000000a00 */
[----:B--2-4-:R-:W1:Y:S02]  /*4d60*/  LDC R100, c[0x0][0x374] ;  /* 0x0000dd00ff647b82 */ /* 0x014e640000000800 */
.L_x_118:
[C---:B------:R-:W-:Y:S02]  /*4d70*/  LEA R0, R113.reuse, UR49, 0x3 ;  /* 0x0000003171007c11 */ /* 0x040fe4000f8e18ff */
[----:B------:R-:W-:Y:S02]  /*4d80*/  SHF.L.U32 R2, R108, 0x1f, RZ ;  /* 0x0000001f6c027819 */ /* 0x000fe400000006ff */
[----:B------:R-:W-:Y:S02]  /*4d90*/  LEA R16, R113, UR49, 0x4 ;  /* 0x0000003171107c11 */ /* 0x000fe4000f8e20ff */
[----:B------:R-:W2:Y:S02]  /*4da0*/  SYNCS.PHASECHK.TRANS64.TRYWAIT P0, [R0+URZ+0x70], R2 ;  /* 0x00007002000075a7 */ /* 0x000ea400080011ff */
[----:B-12---:R-:W-:Y:S05]  /*4db0*/  @!P0 BRA `(.L_x_80) ;  /* 0x0000003c00c88947 */ /* 0x006fea0003800000 */
.L_x_156:
[----:B------:R-:W4:Y:S01]  /*4dc0*/  LDC.64 R10, c[0x0][0xb10] ;  /* 0x0002c400ff0a7b82 */ /* 0x000f220000000a00 */
[----:B------:R-:W3:Y:S01]  /*4dd0*/  LDS.128 R16, [R16+0x100] ;  /* 0x0001000010107984 */ /* 0x000ee20000000c00 */
[----:B-1----:R-:W-:Y:S01]  /*4de0*/  ISETP.NE.AND P1, PT, R42, 0x1, PT ;  /* 0x000000012a00780c */ /* 0x002fe20003f25270 */
[----:B--2---:R-:W-:Y:S01]  /*4df0*/  VIADD R0, R0, 0x80 ;  /* 0x0000008000007836 */ /* 0x004fe20000000000 */
[----:B------:R-:W-:Y:S04]  /*4e00*/  ISETP.GE.AND P0, PT, R37, 0x1, PT ;  /* 0x000000012500780c */ /* 0x000fe80003f06270 */
[----:B------:R-:W1:Y:S01]  /*4e10*/  LDC.64 R8, c[0x0][0xb18] ;  /* 0x0002c600ff087b82 */ /* 0x000e620000000a00 */
[----:B------:R-:W-:Y:S01]  /*4e20*/  PRMT R0, RZ, 0x654, R0 ;  /* 0x00000654ff007816 */ /* 0x000fe20000000000 */
[----:B------:R-:W-:Y:S01]  /*4e30*/  @!PT LDS RZ, [RZ] ;  /* 0x00000000fffff984 */ /* 0x000fe20000000800 */
[----:B------:R-:W-:Y:S01]  /*4e40*/  @!PT LDS RZ, [RZ] ;  /* 0x00000000fffff984 */ /* 0x000fe20000000800 */
[----:B------:R-:W-:Y:S01]  /*4e50*/  @!PT LDS RZ, [RZ] ;  /* 0x00000000fffff984 */ /* 0x000fe20000000800 */
[----:B------:R-:W-:Y:S01]  /*4e60*/  @!PT LDS RZ, [RZ] ;  /* 0x00000000fffff984 */ /* 0x000fe20000000800 */
[----:B------:R2:W-:Y:S06]  /*4e70*/  MEMBAR.ALL.CTA ;  /* 0x0000000000007992 */ /* 0x0005ec0000008000 */
[----:B--2---:R-:W2:Y:S01]  /*4e80*/  FENCE.VIEW.ASYNC.S ;  /* 0x00000000000073c6 */ /* 0x004ea20000000000 */
[----:B------:R-:W1:Y:S08]  /*4e90*/  @!P1 LDC R12, c[0x0][0xb20] ;  /* 0x0002c800ff0c9b82 */ /* 0x000e700000000800 */
[----:B------:R-:W1:Y:S01]  /*4ea0*/  @!P1 LDC R7, c[0x0][0xb0c] ;  /* 0x0002c300ff079b82 */ /* 0x000e620000000800 */
[----:B--2---:R2:W-:Y:S01]  /*4eb0*/  SYNCS.ARRIVE.TRANS64.RED.A1T0 RZ, [R0+URZ], RZ ;  /* 0x000000ff00ff79a7 */ /* 0x0045e200081004ff */
[----:B---3--:R-:W-:Y:S04]  /*4ec0*/  LOP3.LUT P4, RZ, R18, 0x1, RZ, 0xc0, !PT ;  /* 0x0000000112ff7812 */ /* 0x008fe8000788c0ff */
[----:B------:R-:W-:Y:S09]  /*4ed0*/  P2R R112, PR, RZ, 0x10 ;  /* 0x00000010ff707803 */ /* 0x000ff20000000000 */
[----:B------:R-:W-:Y:S02]  /*4ee0*/  @P4 MOV R45, R16 ;  /* 0x00000010002d4202 */ /* 0x000fe40000000f00 */
[----:B------:R-:W-:Y:S01]  /*4ef0*/  @P4 LOP3.LUT R44, R17, 0xffff, RZ, 0xc0, !PT ;  /* 0x0000ffff112c4812 */ /* 0x000fe200078ec0ff */
[----:B--2-4-:R-:W-:Y:S06]  /*4f00*/  @!P0 BRA `(.L_x_81) ;  /* 0x0000000000a48947 */ /* 0x014fec0003800000 */
[----:B------:R-:W-:Y:S01]  /*4f10*/  IMAD.HI.U32 R0, R100, R41, RZ ;  /* 0x0000002964007227 */ /* 0x000fe200078e00ff */
[----:B------:R-:W-:Y:S02]  /*4f20*/  ISETP.NE.AND P0, PT, R40, 0x1, PT ;  /* 0x000000012800780c */ /* 0x000fe40003f05270 */
[----:B------:R-:W-:Y:S01]  /*4f30*/  ISETP.NE.AND P2, PT, R37, 0x1, PT ;  /* 0x000000012500780c */ /* 0x000fe20003f45270 */
[----:B------:R-:W-:Y:S01]  /*4f40*/  IMAD.HI.U32 R4, R101, R94, RZ ;  /* 0x0000005e65047227 */ /* 0x000fe200078e00ff */
[----:B------:R-:W-:Y:S02]  /*4f50*/  SHF.R.U32.HI R0, RZ, R99, R0 ;  /* 0x00000063ff007219 */ /* 0x000fe40000011600 */
[----:B------:R-:W-:Y:S01]  /*4f60*/  ISETP.NE.AND P3, PT, R43, 0x1, PT ;  /* 0x000000012b00780c */ /* 0x000fe20003f65270 */
[----:B------:R-:W-:Y:S01]  /*4f70*/  IMAD.HI.U32 R6, R44, R41, RZ ;  /* 0x000000292c067227 */ /* 0x000fe200078e00ff */
[-C--:B------:R-:W-:Y:S02]  /*4f80*/  SHF.R.U32.HI R4, RZ, R95.reuse, R4 ;  /* 0x0000005fff047219 */ /* 0x080fe40000011604 */
[----:B------:R-:W-:Y:S01]  /*4f90*/  SEL R0, R100, R0, !P0 ;  /* 0x0000000064007207 */ /* 0x000fe20004000000 */
[----:B------:R-:W-:Y:S01]  /*4fa0*/  IMAD.HI.U32 R5, R45, R94, RZ ;  /* 0x0000005e2d057227 */ /* 0x000fe200078e00ff */
[----:B------:R-:W-:Y:S03]  /*4fb0*/  SEL R4, R101, R4, !P3 ;  /* 0x0000000465047207 */ /* 0x000fe60005800000 */
[-C--:B------:R-:W-:Y:S01]  /*4fc0*/  IMAD.HI.U32 R3, R0, R38.reuse, RZ ;  /* 0x0000002600037227 */ /* 0x080fe200078e00ff */
[----:B------:R-:W-:Y:S03]  /*4fd0*/  SHF.R.U32.HI R5, RZ, R95, R5 ;  /* 0x0000005fff057219 */ /* 0x000fe60000011605 */
[----:B------:R-:W-:Y:S01]  /*4fe0*/  IMAD.HI.U32 R2, R4, R38, RZ ;  /* 0x0000002604027227 */ /* 0x000fe200078e00ff */
[----:B------:R-:W-:Y:S02]  /*4ff0*/  @P2 SHF.R.U32.HI R0, RZ, R39, R3 ;  /* 0x00000027ff002219 */ /* 0x000fe40000011603 */
[----:B------:R-:W-:Y:S02]  /*5000*/  SHF.R.U32.HI R3, RZ, R99, R6 ;  /* 0x00000063ff037219 */ /* 0x000fe40000011606 */
[----:B------:R-:W-:Y:S01]  /*5010*/  @P2 SHF.R.U32.HI R4, RZ, R39, R2 ;  /* 0x00000027ff042219 */ /* 0x000fe20000011602 */
[----:B------:R-:W-:Y:S01]  /*5020*/  IMAD R0, R37, R0, RZ ;  /* 0x0000000025007224 */ /* 0x000fe200078e02ff */
[----:B------:R-:W-:Y:S02]  /*5030*/  SEL R3, R44, R3, !P0 ;  /* 0x000000032c037207 */ /* 0x000fe40004000000 */
[----:B------:R-:W-:Y:S01]  /*5040*/  SEL R2, R45, R5, !P3 ;  /* 0x000000052d027207 */ /* 0x000fe20005800000 */
[----:B------:R-:W-:Y:S01]  /*5050*/  IMAD R5, R37, R4, RZ ;  /* 0x0000000425057224 */ /* 0x000fe200078e02ff */
[C---:B------:R-:W-:Y:S01]  /*5060*/  ISETP.GE.AND P0, PT, R3.reuse, R0, PT ;  /* 0x000000000300720c */ /* 0x040fe20003f06270 */
[C---:B------:R-:W-:Y:S03]  /*5070*/  IMAD.HI.U32 R0, R3.reuse, R38, RZ ;  /* 0x0000002603007227 */ /* 0x040fe600078e00ff */
[C---:B------:R-:W-:Y:S02]  /*5080*/  ISETP.GE.OR P0, PT, R2.reuse, R5, P0 ;  /* 0x000000050200720c */ /* 0x040fe40000706670 */
[----:B------:R-:W-:Y:S04]  /*5090*/  SHF.R.U32.HI R0, RZ, R39, R0 ;  /* 0x00000027ff007219 */ /* 0x000fe80000011600 */
        /* <DEDUP_REMOVED lines=15> */
[----:B------:R-:W-:Y:S07]  /*5190*/  IMAD R44, R3, R40, R44 ;  /* 0x00000028032c7224 */ /* 0x000fee00078e022c */
.L_x_81:
[----:B-1----:R-:W-:Y:S01]  /*51a0*/  @!P1 ISETP.NE.AND P0, PT, R8, 0x1, PT ;  /* 0x000000010800980c */ /* 0x002fe20003f05270 */
[----:B------:R-:W-:Y:S01]  /*51b0*/  @!P1 IMAD.HI.U32 R0, R45, R10, RZ ;  /* 0x0000000a2d009227 */ /* 0x000fe200078e00ff */
[----:B------:R-:W-:Y:S01]  /*51c0*/  @!P1 ISETP.NE.AND P2, PT, R7, 0x1, PT ;  /* 0x000000010700980c */ /* 0x000fe20003f45270 */
[----:B------:R-:W-:Y:S01]  /*51d0*/  ULOP3.LUT UP0, URZ, UR48, 0x1b0, URZ, 0xc0, !UPT ;  /* 0x000001b030ff7892 */ /* 0x000fe2000f80c0ff */
[----:B------:R-:W-:Y:S01]  /*51e0*/  R2UR UR42, R15 ;  /* 0x000000000f2a72ca */ /* 0x000fe200000e0000 */
[----:B------:R-:W-:Y:S01]  /*51f0*/  @!P1 IMAD.HI.U32 R2, R44, R9, RZ ;  /* 0x000000092c029227 */ /* 0x000fe200078e00ff */
[----:B------:R-:W-:Y:S02]  /*5200*/  @!P1 SHF.R.U32.HI R0, RZ, R11, R0 ;  /* 0x0000000bff009219 */ /* 0x000fe40000011600 */
[----:B------:R-:W-:Y:S01]  /*5210*/  R2UR UR41, R14 ;  /* 0x000000000e2972ca */ /* 0x000fe200000e0000 */
[----:B------:R-:W-:Y:S01]  /*5220*/  VIADD R113, R113, 0x1 ;  /* 0x0000000171717836 */ /* 0x000fe20000000000 */
[----:B------:R-:W-:Y:S02]  /*5230*/  @!P1 SHF.R.U32.HI R2, RZ, R12, R2 ;  /* 0x0000000cff029219 */ /* 0x000fe40000011602 */
[----:B------:R-:W-:Y:S02]  /*5240*/  @!P1 SEL R3, R45, R0, !P2 ;  /* 0x000000002d039207 */ /* 0x000fe40005000000 */
[----:B------:R-:W-:Y:S02]  /*5250*/  @!P1 SEL R2, R44, R2, !P0 ;  /* 0x000000022c029207 */ /* 0x000fe40004000000 */
[----:B------:R-:W-:Y:S01]  /*5260*/  @P4 SHF.R.U32.HI R105, RZ, 0x10, R17 ;  /* 0x00000010ff694819 */ /* 0x000fe20000011611 */
[----:B------:R-:W-:Y:S02]  /*5270*/  USHF.L.U32 UR42, UR42, 0x6, URZ ;  /* 0x000000062a2a7899 */ /* 0x000fe400080006ff */
[----:B------:R-:W-:Y:S02]  /*5280*/  @!P1 IMAD.IADD R0, R2, 0x1, -R3 ;  /* 0x0000000102009824 */ /* 0x000fe400078e0a03 */
[----:B------:R-:W-:Y:S01]  /*5290*/  @!P1 IMAD.IADD R2, R3, 0x1, -R2 ;  /* 0x0000000103029824 */ /* 0x000fe200078e0a02 */
[----:B------:R-:W-:Y:S01]  /*52a0*/  UIMAD UR41, UR41, 0xc0, URZ ;  /* 0x000000c0292978a4 */ /* 0x000fe2000f8e02ff */
[----:B------:R-:W-:Y:S02]  /*52b0*/  @!P1 IMAD R45, R0, R7, R45 ;  /* 0x00000007002d9224 */ /* 0x000fe400078e022d */
[----:B------:R-:W-:Y:S01]  /*52c0*/  @!P1 IMAD R44, R2, R8, R44 ;  /* 0x00000008022c9224 */ /* 0x000fe200078e022c */
[----:B------:R-:W-:Y:S08]  /*52d0*/  BRA.U !UP0, `(.L_x_82) ;  /* 0x0000000108407547 */ /* 0x000ff0000b800000 */
[----:B------:R-:W1:Y:S01]  /*52e0*/  LDCU.64 UR8, c[0x4][0x88] ;  /* 0x01001100ff0877ac */ /* 0x000e620008000a00 */
[----:B------:R-:W-:Y:S01]  /*52f0*/  MOV R3, 0x0 ;  /* 0x0000000000037802 */ /* 0x000fe20000000f00 */
[----:B------:R-:W-:Y:S02]  /*5300*/  HFMA2 R12, -RZ, RZ, 0, 5.9604644775390625e-08 ;  /* 0x00000001ff0c7431 */ /* 0x000fe400000001ff */
[----:B------:R-:W-:Y:S02]  /*5310*/  IMAD.MOV.U32 R8, RZ, RZ, 0x70 ;  /* 0x00000070ff087424 */ /* 0x000fe400078e00ff */
[----:B------:R-:W-:Y:S01]  /*5320*/  IMAD.MOV.U32 R13, RZ, RZ, RZ ;  /* 0x000000ffff0d7224 */ /* 0x000fe200078e00ff */
[----:B------:R-:W2:Y:S01]  /*5330*/  LDCU.64 UR6, c[0x4][0x90] ;  /* 0x01001200ff0677ac */ /* 0x000ea20008000a00 */
[----:B------:R-:W3:Y:S01]  /*5340*/  LDC.64 R2, c[0x4][R3] ;  /* 0x0100000003027b82 */ /* 0x000ee20000000a00 */
[----:B------:R-:W4:Y:S01]  /*5350*/  LDCU.64 UR4, c[0x4][0x8] ;  /* 0x01000100ff0477ac */ /* 0x000f220008000a00 */
[----:B-1----:R-:W-:Y:S01]  /*5360*/  MOV R5, UR9 ;  /* 0x0000000900057c02 */ /* 0x002fe20008000f00 */
[----:B------:R-:W-:Y:S01]  /*5370*/  IMAD.U32 R4, RZ, RZ, UR8 ;  /* 0x00000008ff047e24 */ /* 0x000fe2000f8e00ff */
[----:B--2---:R-:W-:Y:S01]  /*5380*/  MOV R7, UR7 ;  /* 0x0000000700077c02 */ /* 0x004fe20008000f00 */
[----:B------:R-:W-:Y:S01]  /*5390*/  IMAD.U32 R6, RZ, RZ, UR6 ;  /* 0x00000006ff067e24 */ /* 0x000fe2000f8e00ff */
[----:B----4-:R-:W-:Y:S01]  /*53a0*/  MOV R11, UR5 ;  /* 0x00000005000b7c02 */ /* 0x010fe20008000f00 */
[----:B------:R-:W-:Y:S02]  /*53b0*/  IMAD.U32 R10, RZ, RZ, UR4 ;  /* 0x00000004ff0a7e24 */ /* 0x000fe4000f8e00ff */
[----:B------:R-:W-:Y:S07]  /*53c0*/  LEPC R20, `(.L_x_82) ;  /* 0x000000001014794e */ /* 0x000fee0000000000 */
[----:B---3-5:R-:W-:Y:S05]  /*53d0*/  CALL.ABS.NOINC R2 ;  /* 0x0000000002007343 */ /* 0x028fea0003c00000 */
.L_x_82:
[----:B------:R-:W-:Y:S09]  /*53e0*/  ULOP3.LUT UP0, URZ, UR50, 0x1b0, URZ, 0xc0, !UPT ;  /* 0x000001b032ff7892 */ /* 0x000ff2000f80c0ff */
[----:B------:R-:W-:Y:S05]  /*53f0*/  BRA.U !UP0, `(.L_x_83) ;  /* 0x0000000108407547 */ /* 0x000fea000b800000 */
        /* <DEDUP_REMOVED lines=16> */
.L_x_83:
[----:B------:R-:W-:Y:S01]  /*5500*/  ISETP.NE.U32.AND P4, PT, R92, RZ, PT ;  /* 0x000000ff5c00720c */ /* 0x000fe20003f85070 */
[----:B------:R-:W-:Y:S01]  /*5510*/  UISETP.NE.AND UP2, UPT, UR51, URZ, UPT ;  /* 0x000000ff3300728c */ /* 0x000fe2000bf45270 */
[----:B------:R-:W-:Y:S01]  /*5520*/  ISETP.NE.U32.AND P2, PT, RZ, UR38, PT ;  /* 0x00000026ff007c0c */ /* 0x000fe2000bf45070 */
[----:B------:R-:W-:Y:S01]  /*5530*/  UISETP.NE.U32.AND UP1, UPT, UR44, URZ, UPT ;  /* 0x000000ff2c00728c */ /* 0x000fe2000bf25070 */
[----:B------:R-:W-:Y:S01]  /*5540*/  ISETP.NE.AND.EX P4, PT, R93, RZ, PT, P4 ;  /* 0x000000ff5d00720c */ /* 0x000fe20003f85340 */
[----:B------:R-:W-:Y:S01]  /*5550*/  UPLOP3.LUT UP0, UPT, UPT, UPT, UPT, 0x40, 0x4 ;  /* 0x000000000004789c */ /* 0x000fe20003f0e870 */
[----:B------:R-:W-:Y:S01]  /*5560*/  ISETP.NE.AND.EX P2, PT, RZ, UR39, PT, P2 ;  /* 0x00000027ff007c0c */ /* 0x000fe2000bf45320 */
[----:B------:R-:W-:Y:S01]  /*5570*/  UISETP.NE.AND.EX UP1, UPT, UR45, URZ, UPT, UP1 ;  /* 0x000000ff2d00728c */ /* 0x000fe2000bf25310 */
[----:B------:R-:W-:Y:S04]  /*5580*/  PLOP3.LUT P1, PT, PT, PT, UP2, 0x80, 0x8 ;  /* 0x000000000008781c */ /* 0x000fe80003f2f028 */
[----:B------:R-:W-:Y:S06]  /*5590*/  @UP2 UPLOP3.LUT UP0, UPT, UPT, UPT, UP1, 0x80, 0x8 ;  /* 0x000000000008289c */ /* 0x000fec0003f0f010 */
[----:B------:R-:W-:Y:S01]  /*55a0*/  PLOP3.LUT P0, PT, PT, PT, UP0, 0x80, 0x8 ;  /* 0x000000000008781c */ /* 0x000fe20003f0f008 */
[----:B------:R-:W-:Y:S01]  /*55b0*/  @!UPT UIADD3 URZ, UPT, UPT, URZ, URZ, URZ ;  /* 0x000000fffffff290 */ /* 0x000fe2000fffe0ff */
[----:B------:R-:W-:Y:S11]  /*55c0*/  BRA.U !UP1, `(.L_x_84) ;  /* 0x0000000109387547 */ /* 0x000ff6000b800000 */
[----:B------:R-:W-:Y:S01]  /*55d0*/  UISETP.NE.U32.AND UP0, UPT, UR38, URZ, UPT ;  /* 0x000000ff2600728c */ /* 0x000fe2000bf05070 */
[----:B------:R-:W-:Y:S02]  /*55e0*/  HFMA2 R0, -RZ, RZ, 0, 5.9604644775390625e-08 ;  /* 0x00000001ff007431 */ /* 0x000fe400000001ff */
[----:B------:R-:W-:Y:S01]  /*55f0*/  IMAD.MOV.U32 R98, RZ, RZ, 0x1 ;  /* 0x00000001ff627424 */ /* 0x000fe200078e00ff */
[----:B------:R-:W-:Y:S06]  /*5600*/  UISETP.NE.AND.EX UP0, UPT, UR39, URZ, UPT, UP0 ;  /* 0x000000ff2700728c */ /* 0x000fec000bf05300 */
[----:B------:R-:W-:Y:S05]  /*5610*/  PLOP3.LUT P3, PT, PT, PT, UP0, 0x80, 0x8 ;  /* 0x000000000008781c */ /* 0x000fea0003f6f008 */
[----:B------:R-:W1:Y:S01]  /*5620*/  @UP0 LDCU.64 UR6, c[0x0][0x888] ;  /* 0x00011100ff0607ac */ /* 0x000e620008000a00 */
[----:B------:R-:W-:Y:S07]  /*5630*/  @UP0 UIMAD UR4, UR36, UR44, URZ ;  /* 0x0000002c240402a4 */ /* 0x000fee000f8e02ff */
[----:B------:R-:W-:Y:S01]  /*5640*/  @!P3 PRMT R98, R0, 0x7610, R98 ;  /* 0x000076100062b816 */ /* 0x000fe20000000062 */
[----:B-1----:R-:W-:Y:S03]  /*5650*/  @UP0 UIMAD.WIDE UR6, UR4, 0x4, UR6 ;  /* 0x00000004040608a5 */ /* 0x002fe6000f8e0206 */
[----:B------:R-:W1:Y:S03]  /*5660*/  @!UP0 LDCU UR4, c[0x0][0x880] ;  /* 0x00011000ff0487ac */ /* 0x000e660008000800 */
[----:B------:R-:W-:Y:S01]  /*5670*/  IMAD.U32 R2, RZ, RZ, UR6 ;  /* 0x00000006ff027e24 */ /* 0x000fe2000f8e00ff */
[----:B------:R-:W-:Y:S05]  /*5680*/  MOV R3, UR7 ;  /* 0x0000000700037c02 */ /* 0x000fea0008000f00 */
[----:B-----5:R2:W5:Y:S02]  /*5690*/  @P3 LDG.E R49, desc[UR46][R2.64] ;  /* 0x0000002e02313981 */ /* 0x020564000c1e1900 */
[----:B-12---:R-:W-:Y:S02]  /*56a0*/  @!P3 IMAD.U32 R49, RZ, RZ, UR4 ;  /* 0x00000004ff31be24 */ /* 0x006fe4000f8e00ff */
.L_x_84:
[----:B------:R-:W-:Y:S05]  /*56b0*/  @!P4 BRA `(.L_x_85) ;  /* 0x000000000020c947 */ /* 0x000fea0003800000 */
[----:B------:R-:W-:Y:S04]  /*56c0*/  ISETP.NE.U32.AND P3, PT, R82, RZ, PT ;  /* 0x000000ff5200720c */ /* 0x000fe80003f65070 */
[----:B------:R-:W-:Y:S11]  /*56d0*/  ISETP.NE.AND.EX P3, PT, R83, RZ, PT, P3 ;  /* 0x000000ff5300720c */ /* 0x000ff60003f65330 */
[----:B------:R-:W-:Y:S02]  /*56e0*/  @!UPT UIADD3 URZ, UPT, UPT, URZ, URZ, URZ ;  /* 0x000000fffffff290 */ /* 0x000fe4000fffe0ff */
[----:B------:R-:W1:Y:S01]  /*56f0*/  @P3 LDC.64 R2, c[0x0][0x8a8] ;  /* 0x00022a00ff023b82 */ /* 0x000e620000000a00 */
[----:B------:R-:W-:Y:S04]  /*5700*/  @P3 IMAD R0, R92, UR36, RZ ;  /* 0x000000245c003c24 */ /* 0x000fe8000f8e02ff */
[----:B-1----:R-:W-:Y:S05]  /*5710*/  @P3 IMAD.WIDE R2, R0, 0x4, R2 ;  /* 0x0000000400023825 */ /* 0x002fea00078e0202 */
[----:B-----5:R1:W5:Y:S02]  /*5720*/  @P3 LDG.E R47, desc[UR46][R2.64] ;  /* 0x0000002e022f3981 */ /* 0x020364000c1e1900 */
[----:B-1----:R-:W2:Y:S02]  /*5730*/  @!P3 LDC R47, c[0x0][0x8a0] ;  /* 0x00022800ff2fbb82 */ /* 0x002ea40000000800 */
.L_x_85:
[----:B-----5:R-:W-:Y:S01]  /*5740*/  FSETP.NEU.AND P4, PT, R49, RZ, PT ;  /* 0x000000ff3100720b */ /* 0x020fe20003f8d000 */
[----:B------:R-:W-:Y:S01]  /*5750*/  BSSY B1, `(.L_x_86) ;  /* 0x0000041000017945 */ /* 0x000fe20003800000 */
[----:B------:R-:W-:Y:S01]  /*5760*/  SEL R5, RZ, 0xffffffff, P2 ;  /* 0xffffffffff057807 */ /* 0x000fe20001000000 */
[----:B------:R-:W-:Y:S01]  /*5770*/  IMAD.MOV.U32 R116, RZ, RZ, 0x1 ;  /* 0x00000001ff747424 */ /* 0x000fe200078e00ff */
[----:B------:R-:W-:Y:S02]  /*5780*/  LOP3.LUT P3, RZ, R98, 0xff, RZ, 0xc0, !PT ;  /* 0x000000ff62ff7812 */ /* 0x000fe4000786c0ff */
[----:B------:R-:W-:Y:S02]  /*5790*/  CS2R R90, SRZ ;  /* 0x00000000005a7805 */ /* 0x000fe4000001ff00 */
[----:B------:R-:W-:Y:S02]  /*57a0*/  @P1 SEL R0, RZ, 0xffffffff, P4 ;  /* 0xffffffffff001807 */ /* 0x000fe40002000000 */
[----:B------:R-:W-:Y:S02]  /*57b0*/  CS2R R88, SRZ ;  /* 0x0000000000587805 */ /* 0x000fe4000001ff00 */
[----:B------:R-:W-:Y:S02]  /*57c0*/  LEA R2, R107, UR49, 0x3 ;  /* 0x000000316b027c11 */ /* 0x000fe4000f8e18ff */
[----:B------:R-:W-:Y:S02]  /*57d0*/  CS2R R86, SRZ ;  /* 0x0000000000567805 */ /* 0x000fe4000001ff00 */
[----:B------:R-:W-:Y:S02]  /*57e0*/  @P0 SEL R0, R5, R0, !P3 ;  /* 0x0000000005000207 */ /* 0x000fe40005800000 */
[----:B------:R-:W-:Y:S02]  /*57f0*/  CS2R R84, SRZ ;  /* 0x0000000000547805 */ /* 0x000fe4000001ff00 */
[----:B------:R-:W-:Y:S02]  /*5800*/  LEA R114, R46, UR49, 0x3 ;  /* 0x000000312e727c11 */ /* 0x000fe4000f8e18ff */
[----:B------:R-:W-:Y:S02]  /*5810*/  @P1 LOP3.LUT R0, R0, 0x1, RZ, 0xc0, !PT ;  /* 0x0000000100001812 */ /* 0x000fe400078ec0ff */
[----:B------:R-:W-:Y:S02]  /*5820*/  SHF.L.U32 R3, R109, 0x1f, RZ ;  /* 0x0000001f6d037819 */ /* 0x000fe400000006ff */
[----:B------:R-:W-:Y:S02]  /*5830*/  ISETP.NE.U32.OR P6, PT, R0, 0x1, !P1 ;  /* 0x000000010000780c */ /* 0x000fe40004fc5470 */
[----:B------:R-:W-:Y:S02]  /*5840*/  PLOP3.LUT P2, PT, PT, PT, UP1, 0x80, 0x8 ;  /* 0x000000000008781c */ /* 0x000fe40003f4f018 */
[----:B------:R-:W-:Y:S02]  /*5850*/  SEL R4, RZ, 0xffffffff, P4 ;  /* 0xffffffffff047807 */ /* 0x000fe40002000000 */
[----:B------:R-:W-:Y:S02]  /*5860*/  LEA.HI R48, R46, R46, RZ, 0x1 ;  /* 0x0000002e2e307211 */ /* 0x000fe400078f08ff */
[----:B------:R-:W-:Y:S05]  /*5870*/  P2R R115, PR, RZ, 0x40 ;  /* 0x00000040ff737803 */ /* 0x000fea0000000000 */
[----:B------:R-:W-:Y:S02]  /*5880*/  @P6 SHF.L.U32 R0, R106, 0x1f, RZ ;  /* 0x0000001f6a006819 */ /* 0x000fe400000006ff */
[----:B------:R-:W-:Y:S02]  /*5890*/  @P2 SEL R4, R5, R4, !P3 ;  /* 0x0000000405042207 */ /* 0x000fe40005800000 */
[----:B------:R1:W3:Y:S02]  /*58a0*/  @P6 SYNCS.PHASECHK.TRANS64.TRYWAIT P1, [R2+URZ+0x30], R0 ;  /* 0x00003000020065a7 */ /* 0x0002e400080211ff */
[----:B------:R-:W-:Y:S04]  /*58b0*/  LOP3.LUT R4, R4, 0x1, RZ, 0xc0, !PT ;  /* 0x0000000104047812 */ /* 0x000fe800078ec0ff */
[----:B------:R-:W-:Y:S04]  /*58c0*/  ISETP.NE.U32.AND P5, PT, R4, 0x1, PT ;  /* 0x000000010400780c */ /* 0x000fe80003fa5070 */
[----:B------:R-:W-:Y:S01]  /*58d0*/  P2R R117, PR, RZ, 0x20 ;  /* 0x00000020ff757803 */ /* 0x000fe20000000000 */
[----:B------:R4:W2:Y:S01]  /*58e0*/  SYNCS.PHASECHK.TRANS64.TRYWAIT P0, [R114+URZ+0x90], R3 ;  /* 0x00009003720075a7 */ /* 0x0008a200080011ff */
[----:B-1----:R-:W-:Y:S02]  /*58f0*/  SHF.R.U32.HI R0, RZ, 0x1, R48 ;  /* 0x00000001ff007819 */ /* 0x002fe40000011630 */
[----:B------:R-:W-:Y:S03]  /*5900*/  LOP3.LUT R48, R48, 0xffe, RZ, 0xc0, !PT ;  /* 0x00000ffe30307812 */ /* 0x000fe600078ec0ff */
[----:B------:R-:W-:Y:S02]  /*5910*/  IMAD R0, R0, 0xc0, R36 ;  /* 0x000000c000007824 */ /* 0x000fe400078e0224 */
[----:B------:R-:W-:Y:S04]  /*5920*/  IMAD.IADD R48, R46, 0x1, -R48 ;  /* 0x000000012e307824 */ /* 0x000fe800078e0a30 */
[----:B------:R-:W-:Y:S01]  /*5930*/  IMAD R48, R48, 0x100000, R0 ;  /* 0x0010000030307824 */ /* 0x000fe200078e0200 */
[----:B---3--:R-:W-:Y:S01]  /*5940*/  @P6 SEL R116, RZ, 0x1, !P1 ;  /* 0x00000001ff746807 */ /* 0x008fe20004800000 */
[----:B----4-:R-:W-:Y:S06]  /*5950*/  @!P6 BRA `(.L_x_87) ;  /* 0x000000000080e947 */ /* 0x010fec0003800000 */
[----:B------:R-:W-:Y:S01]  /*5960*/  @P5 IMAD R5, R107, 0x1000, R102 ;  /* 0x000010006b055824 */ /* 0x000fe200078e0266 */
[----:B------:R-:W-:Y:S01]  /*5970*/  ISETP.NE.AND P1, PT, R116, RZ, PT ;  /* 0x000000ff7400720c */ /* 0x000fe20003f25270 */
[----:B------:R-:W-:Y:S01]  /*5980*/  BSSY B0, `(.L_x_88) ;  /* 0x000000b000007945 */ /* 0x000fe20003800000 */
[----:B------:R-:W-:Y:S01]  /*5990*/  CS2R R86, SRZ ;  /* 0x0000000000567805 */ /* 0x000fe2000001ff00 */
[----:B------:R-:W-:Y:S01]  /*59a0*/  @P5 VIADD R4, R5, UR49 ;  /* 0x0000003105045c36 */ /* 0x000fe20008000000 */
[----:B------:R-:W-:Y:S02]  /*59b0*/  CS2R R84, SRZ ;  /* 0x0000000000547805 */ /* 0x000fe4000001ff00 */
[----:B------:R-:W-:Y:S02]  /*59c0*/  CS2R R90, SRZ ;  /* 0x00000000005a7805 */ /* 0x000fe4000001ff00 */
[----:B------:R-:W-:Y:S01]  /*59d0*/  CS2R R88, SRZ ;  /* 0x0000000000587805 */ /* 0x000fe2000001ff00 */
[----:B------:R-:W-:Y:S04]  /*59e0*/  @P5 IMAD R4, R110, -0x10, R4 ;  /* 0xfffffff06e045824 */ /* 0x000fe800078e0204 */
[----:B------:R-:W-:Y:S05]  /*59f0*/  @P1 BRA `(.L_x_89) ;  /* 0x00000000000c1947 */ /* 0x000fea0003800000 */
[----:B------:R-:W-:Y:S04]  /*5a00*/  SHF.L.U32 R0, R106, 0x1f, RZ ;  /* 0x0000001f6a007819 */ /* 0x000fe800000006ff */
[----:B------:R-:W1:Y:S02]  /*5a10*/  SYNCS.PHASECHK.TRANS64.TRYWAIT P1, [R2+URZ+0x30], R0 ;  /* 0x00003000020075a7 */ /* 0x000e6400080211ff */
[----:B-1----:R-:W-:Y:S05]  /*5a20*/  @!P1 BRA `(.L_x_90) ;  /* 0x0000003000c09947 */ /* 0x002fea0003800000 */
.L_x_89:
[----:B------:R-:W-:Y:S05]  /*5a30*/  BSYNC B0 ;  /* 0x0000000000007941 */ /* 0x000fea0003800000 */
.L_x_88:
[----:B------:R-:W-:Y:S01]  /*5a40*/  ISETP.NE.AND P1, PT, R117, RZ, PT ;  /* 0x000000ff7500720c */ /* 0x000fe20003f25270 */
[----:B-1----:R-:W-:Y:S02]  /*5a50*/  VIADD R2, R2, 0x48 ;  /* 0x0000004802027836 */ /* 0x002fe40000000000 */
[----:B------:R-:W-:Y:S02]  /*5a60*/  IMAD.U32 R0, RZ, RZ, UR37 ;  /* 0x00000025ff007e24 */ /* 0x000fe4000f8e00ff */
[----:B------:R-:W-:Y:S03]  /*5a70*/  VIADD R107, R107, 0x1 ;  /* 0x000000016b6b7836 */ /* 0x000fe60000000000 */
[----:B------:R-:W-:Y:S05]  /*5a80*/  PRMT R0, R0, 0x654, R2 ;  /* 0x0000065400007816 */ /* 0x000fea0000000002 */
[----:B------:R1:W3:Y:S04]  /*5a90*/  @P1 LDS.128 R84, [R5+UR49+0x200] ;  /* 0x0002003105541984 */ /* 0x0002e80008000c00 */
[----:B------:R1:W4:Y:S01]  /*5aa0*/  @P1 LDS.128 R88, [R4+0x210] ;  /* 0x0002100004581984 */ /* 0x0003220000000c00 */
[C---:B------:R-:W-:Y:S01]  /*5ab0*/  ISETP.NE.AND P1, PT, R107.reuse, 0x3, PT ;  /* 0x000000036b00780c */ /* 0x040fe20003f25270 */
[----:B------:R-:W-:Y:S01]  /*5ac0*/  @!PT LDS RZ, [RZ] ;  /* 0x00000000fffff984 */ /* 0x000fe20000000800 */
[----:B------:R-:W-:Y:S01]  /*5ad0*/  @!PT LDS RZ, [RZ] ;  /* 0x00000000fffff984 */ /* 0x000fe20000000800 */
[----:B------:R-:W-:Y:S01]  /*5ae0*/  @!PT LDS RZ, [RZ] ;  /* 0x00000000fffff984 */ /* 0x000fe20000000800 */
[----:B------:R-:W-:Y:S01]  /*5af0*/  @!PT LDS RZ, [RZ] ;  /* 0x00000000fffff984 */ /* 0x000fe20000000800 */
[----:B------:R5:W-:Y:S06]  /*5b00*/  MEMBAR.ALL.CTA ;  /* 0x0000000000007992 */ /* 0x000bec0000008000 */
[----:B-----5:R-:W5:Y:S01]  /*5b10*/  FENCE.VIEW.ASYNC.S ;  /* 0x00000000000073c6 */ /* 0x020f620000000000 */
[----:B------:R-:W-:Y:S01]  /*5b20*/  SEL R107, R107, RZ, P1 ;  /* 0x000000ff6b6b7207 */ /* 0x000fe20000800000 */
[----:B-----5:R5:W-:Y:S02]  /*5b30*/  SYNCS.ARRIVE.TRANS64.RED.A1T0 RZ, [R0+URZ], RZ ;  /* 0x000000ff00ff79a7 */ /* 0x020be400081004ff */
[----:B-----5:R-:W-:Y:S04]  /*5b40*/  SEL R0, RZ, 0x1, P1 ;  /* 0x00000001ff007807 */ /* 0x020fe80000800000 */
[----:B-1-3--:R-:W-:Y:S02]  /*5b50*/  LOP3.LUT R106, R106, R0, RZ, 0x3c, !PT ;  /* 0x000000006a6a7212 */ /* 0x00afe400078e3cff */
.L_x_87:
[----:B------:R-:W-:Y:S05]  /*5b60*/  BSYNC B1 ;  /* 0x0000000000017941 */ /* 0x000fea0003800000 */
.L_x_86:
[----:B------:R-:W-:Y:S04]  /*5b70*/  SHF.R.U32.HI R0, RZ, 0x15, R48 ;  /* 0x00000015ff007819 */ /* 0x000fe80000011630 */
[----:B------:R-:W-:Y:S01]  /*5b80*/  LOP3.LUT P1, RZ, R0, 0x3, R103, 0x48, !PT ;  /* 0x0000000300ff7812 */ /* 0x000fe20007824867 */
[----:B------:R-:W-:Y:S01]  /*5b90*/  @!UPT UIADD3 URZ, UPT, UPT, URZ, URZ, URZ ;  /* 0x000000fffffff290 */ /* 0x000fe2000fffe0ff */
[----:B--2---:R-:W-:Y:S11]  /*5ba0*/  @P0 BRA `(.L_x_91) ;  /* 0x0000000000080947 */ /* 0x004ff60003800000 */
[----:B------:R-:W1:Y:S02]  /*5bb0*/  SYNCS.PHASECHK.TRANS64.TRYWAIT P0, [R114+URZ+0x90], R3 ;  /* 0x00009003720075a7 */ /* 0x000e6400080011ff */
[----:B-1----:R-:W-:Y:S05]  /*5bc0*/  @!P0 BRA `(.L_x_92) ;  /* 0x00000030006c8947 */ /* 0x002fea0003800000 */
.L_x_91:
[----:B------:R-:W-:Y:S05]  /*5bd0*/  @!P1 BRA `(.L_x_93) ;  /* 0x0000000000409947 */ /* 0x000fea0003800000 */
[----:B------:R-:W2:Y:S01]  /*5be0*/  LDCU.64 UR8, c[0x4][0x78] ;  /* 0x01000f00ff0877ac */ /* 0x000ea20008000a00 */
[----:B-1----:R-:W-:Y:S01]  /*5bf0*/  MOV R3, 0x0 ;  /* 0x0000000000037802 */ /* 0x002fe20000000f00 */
[----:B------:R-:W-:Y:S02]  /*5c00*/  HFMA2 R12, -RZ, RZ, 0, 5.9604644775390625e-08 ;  /* 0x00000001ff0c7431 */ /* 0x000fe400000001ff */
[----:B------:R-:W-:Y:S02]  /*5c10*/  IMAD.MOV.U32 R8, RZ, RZ, 0x192 ;  /* 0x00000192ff087424 */ /* 0x000fe400078e00ff */
[----:B------:R-:W-:Y:S01]  /*5c20*/  IMAD.MOV.U32 R13, RZ, RZ, RZ ;  /* 0x000000ffff0d7224 */ /* 0x000fe200078e00ff */
[----:B------:R-:W1:Y:S01]  /*5c30*/  LDCU.64 UR6, c[0x4][0x80] ;  /* 0x01001000ff0677ac */ /* 0x000e620008000a00 */
[----:B------:R-:W3:Y:S01]  /*5c40*/  LDC.64 R2, c[0x4][R3] ;  /* 0x0100000003027b82 */ /* 0x000ee20000000a00 */
[----:B------:R-:W5:Y:S01]  /*5c50*/  LDCU.64 UR4, c[0x4][0x18] ;  /* 0x01000300ff0477ac */ /* 0x000f620008000a00 */
[----:B--2---:R-:W-:Y:S01]  /*5c60*/  MOV R5, UR9 ;  /* 0x0000000900057c02 */ /* 0x004fe20008000f00 */
[----:B------:R-:W-:Y:S01]  /*5c70*/  IMAD.U32 R4, RZ, RZ, UR8 ;  /* 0x00000008ff047e24 */ /* 0x000fe2000f8e00ff */
[----:B-1----:R-:W-:Y:S01]  /*5c80*/  MOV R7, UR7 ;  /* 0x0000000700077c02 */ /* 0x002fe20008000f00 */
[----:B------:R-:W-:Y:S01]  /*5c90*/  IMAD.U32 R6, RZ, RZ, UR6 ;  /* 0x00000006ff067e24 */ /* 0x000fe2000f8e00ff */
[----:B-----5:R-:W-:Y:S01]  /*5ca0*/  MOV R11, UR5 ;  /* 0x00000005000b7c02 */ /* 0x020fe20008000f00 */
[----:B------:R-:W-:Y:S02]  /*5cb0*/  IMAD.U32 R10, RZ, RZ, UR4 ;  /* 0x00000004ff0a7e24 */ /* 0x000fe4000f8e00ff */
[----:B------:R-:W-:Y:S07]  /*5cc0*/  LEPC R20, `(.L_x_93) ;  /* 0x000000001014794e */ /* 0x000fee0000000000 */
[----:B---34-:R-:W-:Y:S05]  /*5cd0*/  CALL.ABS.NOINC R2 ;  /* 0x0000000002007343 */ /* 0x018fea0003c00000 */
.L_x_93:
[----:B------:R-:W-:Y:S01]  /*5ce0*/  ISETP.NE.AND P0, PT, R111, RZ, PT ;  /* 0x000000ff6f00720c */ /* 0x000fe20003f05270 */
[----:B------:R-:W-:Y:S05]  /*5cf0*/  WARPSYNC.ALL ;  /* 0x0000000000007948 */ /* 0x000fea0003800000 */
[----:B------:R-:W-:Y:S01]  /*5d00*/  R2UR UR4, R48 ;  /* 0x00000000300472ca */ /* 0x000fe200000e0000 */
[----:B------:R-:W-:Y:S01]  /*5d10*/  USHF.L.U32 UR5, UR54, 0xc, URZ ;  /* 0x0000000c36057899 */ /* 0x000fe200080006ff */
[-C--:B------:R-:W-:Y:S01]  /*5d20*/  F2FP.F16.E4M3.UNPACK_B R0, R85.reuse ;  /* 0x00000055ff00723e */ /* 0x080fe200020006ff */
[----:B------:R-:W-:Y:S01]  /*5d30*/  BSSY.RECONVERGENT B0, `(.L_x_94) ;  /* 0x0000096000007945 */ /* 0x000fe20003800200 */
[-C--:B------:R-:W-:Y:S02]  /*5d40*/  F2FP.F16.E4M3.UNPACK_B R2, R84.reuse ;  /* 0x00000054ff02723e */ /* 0x080fe400020006ff */
[----:B-1----:R-:W-:Y:S01]  /*5d50*/  F2FP.F16.E4M3.UNPACK_B R3, R84.H1 ;  /* 0x00000054ff03723e */ /* 0x002fe200030006ff */
[--C-:B------:R-:W-:Y:S01]  /*5d60*/  HADD2.F32 R54, -RZ, R0.reuse.H0_H0 ;  /* 0x20000000ff367230 */ /* 0x100fe20000004100 */
[----:B------:R-:W-:Y:S01]  /*5d70*/  SHF.L.U32 R118, R104, 0x4, RZ ;  /* 0x0000000468767819 */ /* 0x000fe200000006ff */
[----:B------:R-:W-:Y:S01]  /*5d80*/  HADD2.F32 R55, -RZ, R0.H1_H1 ;  /* 0x30000000ff377230 */ /* 0x000fe20000004100 */
[----:B------:R-:W-:Y:S01]  /*5d90*/  F2FP.F16.E4M3.UNPACK_B R0, R86 ;  /* 0x00000056ff00723e */ /* 0x000fe200020006ff */
[--C-:B------:R-:W-:Y:S02]  /*5da0*/  HADD2.F32 R50, -RZ, R2.reuse.H0_H0 ;  /* 0x20000002ff327230 */ /* 0x100fe40000004100 */
[----:B------:R-:W-:Y:S01]  /*5db0*/  HADD2.F32 R51, -RZ, R2.H1_H1 ;  /* 0x30000002ff337230 */ /* 0x000fe20000004100 */
[----:B------:R-:W-:Y:S01]  /*5dc0*/  F2FP.F16.E4M3.UNPACK_B R2, R85.H1 ;  /* 0x00000055ff02723e */ /* 0x000fe200030006ff */
[--C-:B------:R-:W-:Y:S01]  /*5dd0*/  HADD2.F32 R58, -RZ, R0.reuse.H0_H0 ;  /* 0x20000000ff3a7230 */ /* 0x100fe20000004100 */
[----:B------:R-:W-:Y:S01]  /*5de0*/  LDTM.16dp32bit_t0_t15.x32 R4, tmem[UR4] ;  /* 0x00000004000479ee */ /* 0x000fe20008a80000 */
[----:B------:R-:W1:Y:S01]  /*5df0*/  LDTM.16dp32bit_t16_t31.x32 R4, tmem[UR4+0x20] ;  /* 0x00002004000479ee */ /* 0x000e620008aa0000 */
[----:B------:R-:W-:Y:S01]  /*5e00*/  HADD2.F32 R59, -RZ, R0.H1_H1 ;  /* 0x30000000ff3b7230 */ /* 0x000fe20000004100 */
[-C--:B------:R-:W-:Y:S01]  /*5e10*/  F2FP.F16.E4M3.UNPACK_B R0, R87.reuse.H1 ;  /* 0x00000057ff00723e */ /* 0x080fe200030006ff */
[--C-:B------:R-:W-:Y:S02]  /*5e20*/  HADD2.F32 R56, -RZ, R2.reuse.H0_H0 ;  /* 0x20000002ff387230 */ /* 0x100fe40000004100 */
[----:B------:R-:W-:Y:S01]  /*5e30*/  HADD2.F32 R57, -RZ, R2.H1_H1 ;  /* 0x30000002ff397230 */ /* 0x000fe20000004100 */
[----:B------:R-:W-:Y:S01]  /*5e40*/  F2FP.F16.E4M3.UNPACK_B R2, R87 ;  /* 0x00000057ff02723e */ /* 0x000fe200020006ff */
[--C-:B------:R-:W-:Y:S02]  /*5e50*/  HADD2.F32 R64, -RZ, R0.reuse.H0_H0 ;  /* 0x20000000ff407230 */ /* 0x100fe40000004100 */
[----:B------:R-:W-:Y:S01]  /*5e60*/  HADD2.F32 R65, -RZ, R0.H1_H1 ;  /* 0x30000000ff417230 */ /* 0x000fe20000004100 */
[----:B----4-:R-:W-:Y:S01]  /*5e70*/  F2FP.F16.E4M3.UNPACK_B R0, R89 ;  /* 0x00000059ff00723e */ /* 0x010fe200020006ff */
[--C-:B------:R-:W-:Y:S02]  /*5e80*/  HADD2.F32 R62, -RZ, R2.reuse.H0_H0 ;  /* 0x20000002ff3e7230 */ /* 0x100fe40000004100 */
[----:B------:R-:W-:Y:S01]  /*5e90*/  HADD2.F32 R63, -RZ, R2.H1_H1 ;  /* 0x30000002ff3f7230 */ /* 0x000fe20000004100 */
[----:B------:R-:W-:Y:S01]  /*5ea0*/  F2FP.F16.E4M3.UNPACK_B R2, R88 ;  /* 0x00000058ff02723e */ /* 0x000fe200020006ff */
[--C-:B------:R-:W-:Y:S02]  /*5eb0*/  HADD2.F32 R52, -RZ, R3.reuse.H0_H0 ;  /* 0x20000003ff347230 */ /* 0x100fe40000004100 */
[----:B------:R-:W-:Y:S01]  /*5ec0*/  HADD2.F32 R53, -RZ, R3.H1_H1 ;  /* 0x30000003ff357230 */ /* 0x000fe20000004100 */
[----:B------:R-:W-:Y:S01]  /*5ed0*/  F2FP.F16.E4M3.UNPACK_B R3, R86.H1 ;  /* 0x00000056ff03723e */ /* 0x000fe200030006ff */
[--C-:B------:R-:W-:Y:S02]  /*5ee0*/  HADD2.F32 R70, -RZ, R0.reuse.H0_H0 ;  /* 0x20000000ff467230 */ /* 0x100fe40000004100 */
[----:B------:R-:W-:Y:S01]  /*5ef0*/  HADD2.F32 R71, -RZ, R0.H1_H1 ;  /* 0x30000000ff477230 */ /* 0x000fe20000004100 */
[----:B------:R-:W-:Y:S01]  /*5f00*/  F2FP.F16.E4M3.UNPACK_B R0, R90 ;  /* 0x0000005aff00723e */ /* 0x000fe200020006ff */
[--C-:B------:R-:W-:Y:S02]  /*5f10*/  HADD2.F32 R66, -RZ, R2.reuse.H0_H0 ;  /* 0x20000002ff427230 */ /* 0x100fe40000004100 */
[C---:B-1----:R-:W-:Y:S01]  /*5f20*/  FMUL R7, R47.reuse, R7 ;  /* 0x000000072f077220 */ /* 0x042fe20000400000 */
[----:B------:R-:W-:Y:S01]  /*5f30*/  HADD2.F32 R67, -RZ, R2.H1_H1 ;  /* 0x30000002ff437230 */ /* 0x000fe20000004100 */
[----:B------:R-:W-:Y:S01]  /*5f40*/  F2FP.F16.E4M3.UNPACK_B R2, R89.H1 ;  /* 0x00000059ff02723e */ /* 0x000fe200030006ff */
[--C-:B------:R-:W-:Y:S02]  /*5f50*/  HADD2.F32 R60, -RZ, R3.reuse.H0_H0 ;  /* 0x20000003ff3c7230 */ /* 0x100fe40000004100 */
[C---:B------:R-:W-:Y:S01]  /*5f60*/  FMUL R11, R47.reuse, R11 ;  /* 0x0000000b2f0b7220 */ /* 0x040fe20000400000 */
        /* <DEDUP_REMOVED lines=9> */
[----:B------:R-:W-:Y:S01]  /*6000*/  F2FP.F16.E4M3.UNPACK_B R2, R91 ;  /* 0x0000005bff02723e */ /* 0x000fe200020006ff */
[--C-:B------:R-:W-:Y:S02]  /*6010*/  HADD2.F32 R68, -RZ, R3.reuse.H0_H0 ;  /* 0x20000003ff447230 */ /* 0x100fe40000004100 */
[C---:B------:R-:W-:Y:S01]  /*6020*/  FMUL R23, R47.reuse, R23 ;  /* 0x000000172f177220 */ /* 0x040fe20000400000 */
[----:B------:R-:W-:Y:S01]  /*6030*/  HADD2.F32 R69, -RZ, R3.H1_H1 ;  /* 0x30000003ff457230 */ /* 0x000fe20000004100 */
[----:B------:R-:W-:Y:S01]  /*6040*/  F2FP.F16.E4M3.UNPACK_B R3, R90.H1 ;  /* 0x0000005aff03723e */ /* 0x000fe200030006ff */
[--C-:B------:R-:W-:Y:S02]  /*6050*/  HADD2.F32 R80, -RZ, R0.reuse.H0_H0 ;  /* 0x20000000ff507230 */ /* 0x100fe40000004100 */
[C---:B------:R-:W-:Y:S01]  /*6060*/  FMUL R27, R47.reuse, R27 ;  /* 0x0000001b2f1b7220 */ /* 0x040fe20000400000 */
[----:B------:R-:W-:Y:S02]  /*6070*/  HADD2.F32 R81, -RZ, R0.H1_H1 ;  /* 0x30000000ff517230 */ /* 0x000fe40000004100 */
[C---:B------:R-:W-:Y:S01]  /*6080*/  FMUL R0, R47.reuse, R4 ;  /* 0x000000042f007220 */ /* 0x040fe20000400000 */
[--C-:B------:R-:W-:Y:S02]  /*6090*/  HADD2.F32 R78, -RZ, R2.reuse.H0_H0 ;  /* 0x20000002ff4e7230 */ /* 0x100fe40000004100 */
[----:B------:R-:W-:Y:S01]  /*60a0*/  FMUL R4, R47, R8 ;  /* 0x000000082f047220 */ /* 0x000fe20000400000 */
[----:B------:R-:W-:Y:S02]  /*60b0*/  HADD2.F32 R79, -RZ, R2.H1_H1 ;  /* 0x30000002ff4f7230 */ /* 0x000fe40000004100 */
[----:B------:R-:W-:Y:S01]  /*60c0*/  FFMA R0, R49, R50, R0 ;  /* 0x0000003231007223 */ /* 0x000fe20000000000 */
[C---:B------:R-:W-:Y:S01]  /*60d0*/  FMUL R2, R47.reuse, R5 ;  /* 0x000000052f027220 */ /* 0x040fe20000400000 */
[--C-:B------:R-:W-:Y:S02]  /*60e0*/  HADD2.F32 R76, -RZ, R3.reuse.H0_H0 ;  /* 0x20000003ff4c7230 */ /* 0x100fe40000004100 */
[----:B------:R-:W-:Y:S01]  /*60f0*/  FMUL R5, R47, R9 ;  /* 0x000000092f057220 */ /* 0x000fe20000400000 */
[----:B------:R-:W-:Y:S02]  /*6100*/  HADD2.F32 R77, -RZ, R3.H1_H1 ;  /* 0x30000003ff4d7230 */ /* 0x000fe40000004100 */
[----:B------:R-:W-:Y:S01]  /*6110*/  FFMA R2, R49, R51, R2 ;  /* 0x0000003331027223 */ /* 0x000fe20000000002 */
[C---:B------:R-:W-:Y:S01]  /*6120*/  FMUL R3, R47.reuse, R6 ;  /* 0x000000062f037220 */ /* 0x040fe20000400000 */
[C---:B------:R-:W-:Y:S01]  /*6130*/  FMUL R8, R47.reuse, R12 ;  /* 0x0000000c2f087220 */ /* 0x040fe20000400000 */
[C---:B------:R-:W-:Y:S01]  /*6140*/  FMUL R9, R47.reuse, R13 ;  /* 0x0000000d2f097220 */ /* 0x040fe20000400000 */
[----:B------:R-:W-:Y:S01]  /*6150*/  FMUL R12, R47, R16 ;  /* 0x000000102f0c7220 */ /* 0x000fe20000400000 */
[C---:B------:R-:W-:Y:S01]  /*6160*/  FFMA R3, R49.reuse, R52, R3 ;  /* 0x0000003431037223 */ /* 0x040fe20000000003 */
[C---:B------:R-:W-:Y:S01]  /*6170*/  FFMA R7, R49.reuse, R53, R7 ;  /* 0x0000003531077223 */ /* 0x040fe20000000007 */
[C---:B------:R-:W-:Y:S01]  /*6180*/  FFMA R4, R49.reuse, R54, R4 ;  /* 0x0000003631047223 */ /* 0x040fe20000000004 */
[----:B------:R-:W-:Y:S01]  /*6190*/  FFMA R5, R49, R55, R5 ;  /* 0x0000003731057223 */ /* 0x000fe20000000005 */
[C---:B------:R-:W-:Y:S01]  /*61a0*/  FMUL R13, R47.reuse, R17 ;  /* 0x000000112f0d7220 */ /* 0x040fe20000400000 */
[----:B------:R-:W-:Y:S01]  /*61b0*/  FMUL R16, R47, R20 ;  /* 0x000000142f107220 */ /* 0x000fe20000400000 */
[----:B------:R-:W-:Y:S01]  /*61c0*/  F2FP.SATFINITE.E4M3.F32.PACK_AB_MERGE_C R3, R7, R3, RZ ;  /* 0x000000030703723e */ /* 0x000fe200048070ff */
[C---:B------:R-:W-:Y:S01]  /*61d0*/  FMUL R17, R47.reuse, R21 ;  /* 0x000000152f117220 */ /* 0x040fe20000400000 */
[C---:B------:R-:W-:Y:S01]  /*61e0*/  FMUL R20, R47.reuse, R24 ;  /* 0x000000182f147220 */ /* 0x040fe20000400000 */
[C---:B------:R-:W-:Y:S01]  /*61f0*/  FMUL R21, R47.reuse, R25 ;  /* 0x000000192f157220 */ /* 0x040fe20000400000 */
[----:B------:R-:W-:Y:S01]  /*6200*/  F2FP.SATFINITE.E4M3.F32.PACK_AB_MERGE_C R52, R2, R0, R3 ;  /* 0x000000000234723e */ /* 0x000fe20004807003 */
[C---:B------:R-:W-:Y:S01]  /*6210*/  FMUL R24, R47.reuse, R28 ;  /* 0x0000001c2f187220 */ /* 0x040fe20000400000 */
[----:B------:R-:W-:Y:S01]  /*6220*/  LOP3.LUT R0, R102, UR5, RZ, 0xfc, !PT ;  /* 0x0000000566007c12 */ /* 0x000fe2000f8efcff */
[C---:B------:R-:W-:Y:S01]  /*6230*/  FMUL R25, R47.reuse, R29 ;  /* 0x0000001d2f197220 */ /* 0x040fe20000400000 */
[C---:B------:R-:W-:Y:S01]  /*6240*/  FMUL R28, R47.reuse, R32 ;  /* 0x000000202f1c7220 */ /* 0x040fe20000400000 */
[C---:B------:R-:W-:Y:S01]  /*6250*/  FMUL R29, R47.reuse, R33 ;  /* 0x000000212f1d7220 */ /* 0x040fe20000400000 */
[----:B------:R-:W-:Y:S01]  /*6260*/  IADD3 R2, PT, PT, R0, UR49, RZ ;  /* 0x0000003100027c10 */ /* 0x000fe2000fffe0ff */
[C---:B------:R-:W-:Y:S01]  /*6270*/  FMUL R6, R47.reuse, R10 ;  /* 0x0000000a2f067220 */ /* 0x040fe20000400000 */
[C---:B------:R-:W-:Y:S01]  /*6280*/  FMUL R10, R47.reuse, R14 ;  /* 0x0000000e2f0a7220 */ /* 0x040fe20000400000 */
[----:B------:R-:W-:Y:S01]  /*6290*/  FMUL R14, R47, R18 ;  /* 0x000000122f0e7220 */ /* 0x000fe20000400000 */
[----:B------:R-:W-:Y:S01]  /*62a0*/  IADD3 R2, PT, PT, R2, R118, RZ ;  /* 0x0000007602027210 */ /* 0x000fe20007ffe0ff */
[C---:B------:R-:W-:Y:S01]  /*62b0*/  FFMA R6, R49.reuse, R56, R6 ;  /* 0x0000003831067223 */ /* 0x040fe20000000006 */
[C---:B------:R-:W-:Y:S01]  /*62c0*/  FFMA R11, R49.reuse, R57, R11 ;  /* 0x00000039310b7223 */ /* 0x040fe2000000000b */
[C---:B------:R-:W-:Y:S01]  /*62d0*/  FFMA R8, R49.reuse, R58, R8 ;  /* 0x0000003a31087223 */ /* 0x040fe20000000008 */
[C---:B------:R-:W-:Y:S01]  /*62e0*/  FFMA R9, R49.reuse, R59, R9 ;  /* 0x0000003b31097223 */ /* 0x040fe20000000009 */
[C---:B------:R-:W-:Y:S01]  /*62f0*/  FFMA R10, R49.reuse, R60, R10 ;  /* 0x0000003c310a7223 */ /* 0x040fe2000000000a */
[C---:B------:R-:W-:Y:S01]  /*6300*/  FFMA R15, R49.reuse, R61, R15 ;  /* 0x0000003d310f7223 */ /* 0x040fe2000000000f */
[C---:B------:R-:W-:Y:S01]  /*6310*/  FFMA R12, R49.reuse, R62, R12 ;  /* 0x0000003e310c7223 */ /* 0x040fe2000000000c */
[C---:B------:R-:W-:Y:S01]  /*6320*/  FFMA R13, R49.reuse, R63, R13 ;  /* 0x0000003f310d7223 */ /* 0x040fe2000000000d */
[----:B------:R-:W-:Y:S01]  /*6330*/  FFMA R14, R49, R64, R14 ;  /* 0x00000040310e7223 */ /* 0x000fe2000000000e */
[----:B------:R-:W-:Y:S01]  /*6340*/  FMUL R18, R47, R22 ;  /* 0x000000162f127220 */ /* 0x000fe20000400000 */
        /* <DEDUP_REMOVED lines=10> */
[----:B------:R-:W-:Y:S01]  /*63f0*/  FFMA R27, R49, R73, R27 ;  /* 0x00000049311b7223 */ /* 0x000fe2000000001b */
[----:B------:R-:W-:Y:S01]  /*6400*/  FMUL R31, R47, R31 ;  /* 0x0000001f2f1f7220 */ /* 0x000fe20000400000 */
[C---:B------:R-:W-:Y:S01]  /*6410*/  FFMA R24, R49.reuse, R74, R24 ;  /* 0x0000004a31187223 */ /* 0x040fe20000000018 */
[C---:B------:R-:W-:Y:S01]  /*6420*/  FFMA R25, R49.reuse, R75, R25 ;  /* 0x0000004b31197223 */ /* 0x040fe20000000019 */
[----:B------:R-:W-:Y:S01]  /*6430*/  FFMA R26, R49, R76, R26 ;  /* 0x0000004c311a7223 */ /* 0x000fe2000000001a */
[----:B------:R-:W-:Y:S01]  /*6440*/  FMUL R30, R47, R34 ;  /* 0x000000222f1e7220 */ /* 0x000fe20000400000 */
[----:B------:R-:W-:Y:S01]  /*6450*/  FFMA R31, R49, R77, R31 ;  /* 0x0000004d311f7223 */ /* 0x000fe2000000001f */
[----:B------:R-:W-:Y:S01]  /*6460*/  FMUL R35, R47, R35 ;  /* 0x000000232f237220 */ /* 0x000fe20000400000 */
[----:B------:R-:W-:Y:S01]  /*6470*/  F2FP.SATFINITE.E4M3.F32.PACK_AB_MERGE_C R6, R11, R6, RZ ;  /* 0x000000060b06723e */ /* 0x000fe200048070ff */
[----:B------:R-:W-:Y:S01]  /*6480*/  FFMA R28, R49, R78, R28 ;  /* 0x0000004e311c7223 */ /* 0x000fe2000000001c */
[----:B------:R-:W-:Y:S01]  /*6490*/  F2FP.SATFINITE.E4M3.F32.PACK_AB_MERGE_C R10, R15, R10, RZ ;  /* 0x0000000a0f0a723e */ /* 0x000fe200048070ff */
[----:B------:R-:W-:Y:S01]  /*64a0*/  FFMA R29, R49, R79, R29 ;  /* 0x0000004f311d7223 */ /* 0x000fe2000000001d */
[----:B------:R-:W-:Y:S01]  /*64b0*/  F2FP.SATFINITE.E4M3.F32.PACK_AB_MERGE_C R14, R19, R14, RZ ;  /* 0x0000000e130e723e */ /* 0x000fe200048070ff */
[----:B------:R-:W-:Y:S01]  /*64c0*/  FFMA R30, R49, R80, R30 ;  /* 0x00000050311e7223 */ /* 0x000fe2000000001e */
[----:B------:R-:W-:Y:S01]  /*64d0*/  F2FP.SATFINITE.E4M3.F32.PACK_AB_MERGE_C R18, R23, R18, RZ ;  /* 0x000000121712723e */ /* 0x000fe200048070ff */
[----:B------:R-:W-:Y:S01]  /*64e0*/  FFMA R35, R49, R81, R35 ;  /* 0x0000005131237223 */ /* 0x000fe20000000023 */
[----:B------:R-:W-:Y:S02]  /*64f0*/  F2FP.SATFINITE.E4M3.F32.PACK_AB_MERGE_C R53, R5, R4, R6 ;  /* 0x000000040535723e */ /* 0x000fe40004807006 */
[----:B------:R-:W-:Y:S02]  /*6500*/  F2FP.SATFINITE.E4M3.F32.PACK_AB_MERGE_C R54, R9, R8, R10 ;  /* 0x000000080936723e */ /* 0x000fe4000480700a */
[----:B------:R-:W-:Y:S02]  /*6510*/  F2FP.SATFINITE.E4M3.F32.PACK_AB_MERGE_C R55, R13, R12, R14 ;  /* 0x0000000c0d37723e */ /* 0x000fe4000480700e */
[----:B------:R-:W-:Y:S02]  /*6520*/  F2FP.SATFINITE.E4M3.F32.PACK_AB_MERGE_C R16, R17, R16, R18 ;  /* 0x000000101110723e */ /* 0x000fe40004807012 */
[----:B------:R-:W-:Y:S01]  /*6530*/  F2FP.SATFINITE.E4M3.F32.PACK_AB_MERGE_C R17, R27, R22, RZ ;  /* 0x000000161b11723e */ /* 0x000fe200048070ff */
[----:B------:R1:W-:Y:S01]  /*6540*/  STS.128 [R0+UR49+0x3200], R52 ;  /* 0x0032003400007988 */ /* 0x0003e20008000c31 */
[----:B------:R-:W-:Y:S02]  /*6550*/  F2FP.SATFINITE.E4M3.F32.PACK_AB_MERGE_C R18, R31, R26, RZ ;  /* 0x0000001a1f12723e */ /* 0x000fe400048070ff */
[----:B------:R-:W-:Y:S02]  /*6560*/  F2FP.SATFINITE.E4M3.F32.PACK_AB_MERGE_C R19, R35, R30, RZ ;  /* 0x0000001e2313723e */ /* 0x000fe400048070ff */
[----:B------:R-:W-:Y:S02]  /*6570*/  F2FP.SATFINITE.E4M3.F32.PACK_AB_MERGE_C R17, R21, R20, R17 ;  /* 0x000000141511723e */ /* 0x000fe40004807011 */
[----:B------:R-:W-:Y:S02]  /*6580*/  F2FP.SATFINITE.E4M3.F32.PACK_AB_MERGE_C R18, R25, R24, R18 ;  /* 0x000000181912723e */ /* 0x000fe40004807012 */
[----:B------:R-:W-:Y:S05]  /*6590*/  F2FP.SATFINITE.E4M3.F32.PACK_AB_MERGE_C R19, R29, R28, R19 ;  /* 0x0000001c1d13723e */ /* 0x000fea0004807013 */
[----:B------:R1:W-:Y:S01]  /*65a0*/  STS.128 [R2+0x3210], R16 ;  /* 0x0032101002007388 */ /* 0x0003e20000000c00 */
[----:B------:R-:W-:Y:S01]  /*65b0*/  @!PT LDS RZ, [RZ] ;  /* 0x00000000fffff984 */ /* 0x000fe20000000800 */
[----:B------:R-:W-:Y:S01]  /*65c0*/  @!PT LDS RZ, [RZ] ;  /* 0x00000000fffff984 */ /* 0x000fe20000000800 */
[----:B------:R-:W-:Y:S01]  /*65d0*/  @!PT LDS RZ, [RZ] ;  /* 0x00000000fffff984 */ /* 0x000fe20000000800 */
[----:B------:R-:W-:Y:S01]  /*65e0*/  @!PT LDS RZ, [RZ] ;  /* 0x00000000fffff984 */ /* 0x000fe20000000800 */
[----:B------:R2:W-:Y:S07]  /*65f0*/  MEMBAR.ALL.CTA ;  /* 0x0000000000007992 */ /* 0x0005ee0000008000 */
[----:B--2---:R-:W2:Y:S02]  /*6600*/  FENCE.VIEW.ASYNC.S ;  /* 0x00000000000073c6 */ /* 0x004ea40000000000 */
[----:B--2---:R-:W-:Y:S06]  /*6610*/  BAR.SYNC.DEFER_BLOCKING 0x1, 0x80 ;  /* 0x0042000000007b1d */ /* 0x004fec0000010000 */
[----:B------:R-:W-:Y:S05]  /*6620*/  @P0 BRA `(.L_x_95) ;  /* 0x0000000000180947 */ /* 0x000fea0003800000 */
[----:B------:R-:W-:Y:S02]  /*6630*/  UIADD3 UR6, UP0, UPT, UR52, 0x680, URZ ;  /* 0x0000068034067890 */ /* 0x000fe4000ff1e0ff */
[----:B------:R-:W-:Y:S02]  /*6640*/  UIADD3 UR40, UPT, UPT, UR49, 0x3200, UR5 ;  /* 0x0000320031287890 */ /* 0x000fe4000fffe005 */
[----:B------:R-:W-:Y:S01]  /*6650*/  UIADD3.X UR7, UPT, UPT, URZ, UR53, URZ, UP0, !UPT ;  /* 0x00000035ff077290 */ /* 0x000fe200087fe4ff */
[----:B------:R-:W-:Y:S08]  /*6660*/  UMOV UR43, UR36 ;  /* 0x00000024002b7c82 */ /* 0x000ff00008000000 */
[----:B------:R2:W-:Y:S02]  /*6670*/  UTMASTG.3D [UR40], [UR6] ;  /* 0x00000028060073b5 */ /* 0x0005e40008010000 */
[----:B--2---:R0:W-:Y:S02]  /*6680*/  UTMACMDFLUSH ;  /* 0x00000000000079b7 */ /* 0x0041e40000000000 */
.L_x_95:
[----:B------:R-:W-:Y:S05]  /*6690*/  BSYNC.RECONVERGENT B0 ;  /* 0x0000000000007941 */ /* 0x000fea0003800200 */
.L_x_94:
[----:B------:R-:W-:Y:S01]  /*66a0*/  UIADD3 UR40, UPT, UPT, UR54, 0x1, URZ ;  /* 0x0000000136287890 */ /* 0x000fe2000fffe0ff */
[----:B------:R-:W-:Y:S01]  /*66b0*/  ISETP.NE.AND P1, PT, R115, RZ, PT ;  /* 0x000000ff7300720c */ /* 0x000fe20003f25270 */
[----:B------:R-:W-:Y:S01]  /*66c0*/  BSSY.RECONVERGENT B0, `(.L_x_96) ;  /* 0x0000007000007945 */ /* 0x000fe20003800200 */
[----:B------:R-:W-:Y:S01]  /*66d0*/  LEA R3, R107, UR49, 0x3 ;  /* 0x000000316b037c11 */ /* 0x000fe2000f8e18ff */
[----:B------:R-:W-:Y:S04]  /*66e0*/  UISETP.NE.AND UP0, UPT, UR40, 0x2, UPT ;  /* 0x000000022800788c */ /* 0x000fe8000bf05270 */
[----:B------:R-:W-:Y:S06]  /*66f0*/  USEL UR40, UR40, URZ, UP0 ;  /* 0x000000ff28287287 */ /* 0x000fec0008000000 */
[----:B-1----:R-:W-:Y:S01]  /*6700*/  @P1 SHF.L.U32 R0, R106, 0x1f, RZ ;  /* 0x0000001f6a001819 */ /* 0x002fe200000006ff */
[----:B------:R-:W-:Y:S05]  /*6710*/  @P0 BRA `(.L_x_97) ;  /* 0x0000000000040947 */ /* 0x000fea0003800000 */
[----:B------:R-:W-:Y:S04]  /*6720*/  DEPBAR.LE SB0, 0x1 ;  /* 0x000080400000791a */ /* 0x000fe80000000000 */
.L_x_97:
[----:B------:R-:W-:Y:S05]  /*6730*/  BSYNC.RECONVERGENT B0 ;  /* 0x0000000000007941 */ /* 0x000fea0003800200 */
.L_x_96:
[----:B------:R-:W-:Y:S06]  /*6740*/  BAR.SYNC.DEFER_BLOCKING 0x1, 0x80 ;  /* 0x0042000000007b1d */ /* 0x000fec0000010000 */
[----:B------:R-:W1:Y:S01]  /*6750*/  @P1 SYNCS.PHASECHK.TRANS64.TRYWAIT P0, [R3+URZ+0x30], R0 ;  /* 0x00003000030015a7 */ /* 0x000e6200080011ff */
[----:B------:R-:W-:Y:S01]  /*6760*/  BSSY B1, `(.L_x_98) ;  /* 0x0000020000017945 */ /* 0x000fe20003800000 */
[----:B-1----:R-:W-:Y:S03]  /*6770*/  @P1 SEL R116, RZ, 0x1, !P0 ;  /* 0x00000001ff741807 */ /* 0x002fe60004000000 */
[----:B------:R-:W-:Y:S05]  /*6780*/  @!P1 BRA `(.L_x_99) ;  /* 0x0000000000749947 */ /* 0x000fea0003800000 */
[----:B------:R-:W-:Y:S01]  /*6790*/  ISETP.NE.AND P1, PT, R117, RZ, PT ;  /* 0x000000ff7500720c */ /* 0x000fe20003f25270 */
[----:B------:R-:W-:Y:S01]  /*67a0*/  BSSY B0, `(.L_x_100) ;  /* 0x0000009000007945 */ /* 0x000fe20003800000 */
[----:B------:R-:W-:Y:S11]  /*67b0*/  ISETP.NE.AND P0, PT, R116, RZ, PT ;  /* 0x000000ff7400720c */ /* 0x000ff60003f05270 */
[----:B------:R-:W-:Y:S05]  /*67c0*/  @P1 IMAD R0, R107, 0x1000, R102 ;  /* 0x000010006b001824 */ /* 0x000fea00078e0266 */
[----:B------:R-:W-:Y:S05]  /*67d0*/  @P1 IADD3 R4, PT, PT, R0, UR49, RZ ;  /* 0x0000003100041c10 */ /* 0x000fea000fffe0ff */
[----:B------:R-:W-:Y:S01]  /*67e0*/  @P1 IMAD.IADD R4, R4, 0x1, R118 ;  /* 0x0000000104041824 */ /* 0x000fe200078e0276 */
[----:B------:R-:W-:Y:S06]  /*67f0*/  @P0 BRA `(.L_x_101) ;  /* 0x00000000000c0947 */ /* 0x000fec0003800000 */
[----:B------:R-:W-:Y:S04]  /*6800*/  SHF.L.U32 R2, R106, 0x1f, RZ ;  /* 0x0000001f6a027819 */ /* 0x000fe800000006ff */
[----:B------:R-:W1:Y:S02]  /*6810*/  SYNCS.PHASECHK.TRANS64.TRYWAIT P0, [R3+URZ+0x30], R2 ;  /* 0x00003002030075a7 */ /* 0x000e6400080011ff */
[----:B-1----:R-:W-:Y:S05]  /*6820*/  @!P0 BRA `(.L_x_102) ;  /* 0x0000002400688947 */ /* 0x002fea0003800000 */
.L_x_101:
[----:B------:R-:W-:Y:S05]  /*6830*/  BSYNC B0 ;  /* 0x0000000000007941 */ /* 0x000fea0003800000 */
.L_x_100:
[----:B------:R-:W-:Y:S01]  /*6840*/  ISETP.NE.AND P0, PT, R117, RZ, PT ;  /* 0x000000ff7500720c */ /* 0x000fe20003f05270 */
[----:B-1----:R-:W-:Y:S02]  /*6850*/  VIADD R3, R3, 0x48 ;  /* 0x0000004803037836 */ /* 0x002fe40000000000 */
[----:B------:R-:W-:Y:S10]  /*6860*/  VIADD R107, R107, 0x1 ;  /* 0x000000016b6b7836 */ /* 0x000ff40000000000 */
[----:B------:R1:W2:Y:S04]  /*6870*/  @P0 LDS.128 R84, [R0+UR49+0x200] ;  /* 0x0002003100540984 */ /* 0x0002a80008000c00 */
        /* <DEDUP_REMOVED lines=9> */
[----:B-1----:R-:W-:Y:S05]  /*6910*/  IMAD.U32 R0, RZ, RZ, UR37 ;  /* 0x00000025ff007e24 */ /* 0x002fea000f8e00ff */
[----:B------:R-:W-:Y:S04]  /*6920*/  PRMT R0, R0, 0x654, R3 ;  /* 0x0000065400007816 */ /* 0x000fe80000000003 */
[----:B-----5:R1:W-:Y:S02]  /*6930*/  SYNCS.ARRIVE.TRANS64.RED.A1T0 RZ, [R0+URZ], RZ ;  /* 0x000000ff00ff79a7 */ /* 0x0203e400081004ff */
[----:B-1----:R-:W-:Y:S04]  /*6940*/  SEL R0, RZ, 0x1, P0 ;  /* 0x00000001ff007807 */ /* 0x002fe80000000000 */
[----:B--234-:R-:W-:Y:S02]  /*6950*/  LOP3.LUT R106, R106, R0, RZ, 0x3c, !PT ;  /* 0x000000006a6a7212 */ /* 0x01cfe400078e3cff */
.L_x_99:
[----:B------:R-:W-:Y:S05]  /*6960*/  BSYNC B1 ;  /* 0x0000000000017941 */ /* 0x000fea0003800000 */
.L_x_98:
[----:B------:R-:W-:Y:S05]  /*6970*/  VIADD R0, R48, 0x40 ;  /* 0x0000004030007836 */ /* 0x000fea0000000000 */
[----:B------:R-:W-:Y:S04]  /*6980*/  SHF.R.U32.HI R0, RZ, 0x15, R0 ;  /* 0x00000015ff007819 */ /* 0x000fe80000011600 */
[----:B------:R-:W-:Y:S11]  /*6990*/  LOP3.LUT P0, RZ, R0, 0x3, R103, 0x48, !PT ;  /* 0x0000000300ff7812 */ /* 0x000ff60007804867 */
[----:B------:R-:W-:Y:S02]  /*69a0*/  @!UPT UIADD3 URZ, UPT, UPT, URZ, URZ, URZ ;  /* 0x000000fffffff290 */ /* 0x000fe4000fffe0ff */
[----:B------:R-:W-:Y:S05]  /*69b0*/  @!P0 BRA `(.L_x_103) ;  /* 0x0000000000408947 */ /* 0x000fea0003800000 */
        /* <DEDUP_REMOVED lines=15> */
[----:B---3--:R-:W-:Y:S05]  /*6ab0*/  CALL.ABS.NOINC R2 ;  /* 0x0000000002007343 */ /* 0x008fea0003c00000 */
.L_x_103:
[----:B------:R-:W-:Y:S01]  /*6ac0*/  ISETP.NE.AND P0, PT, R111, RZ, PT ;  /* 0x000000ff6f00720c */ /* 0x000fe20003f05270 */
[----:B------:R-:W-:Y:S05]  /*6ad0*/  WARPSYNC.ALL ;  /* 0x0000000000007948 */ /* 0x000fea0003800000 */
[----:B------:R-:W-:Y:S01]  /*6ae0*/  R2UR UR4, R48 ;  /* 0x00000000300472ca */ /* 0x000fe200000e0000 */
[----:B------:R-:W-:Y:S01]  /*6af0*/  USHF.L.U32 UR8, UR40, 0xc, URZ ;  /* 0x0000000c28087899 */ /* 0x000fe200080006ff */
[-C--:B------:R-:W-:Y:S01]  /*6b00*/  F2FP.F16.E4M3.UNPACK_B R0, R85.reuse ;  /* 0x00000055ff00723e */ /* 0x080fe200020006ff */
[----:B------:R-:W-:Y:S01]  /*6b10*/  BSSY.RECONVERGENT B0, `(.L_x_104) ;  /* 0x0000097000007945 */ /* 0x000fe20003800200 */
[-C--:B------:R-:W-:Y:S02]  /*6b20*/  F2FP.F16.E4M3.UNPACK_B R2, R84.reuse ;  /* 0x00000054ff02723e */ /* 0x080fe400020006ff */
[----:B------:R-:W-:Y:S01]  /*6b30*/  F2FP.F16.E4M3.UNPACK_B R3, R84.H1 ;  /* 0x00000054ff03723e */ /* 0x000fe200030006ff */
[--C-:B------:R-:W-:Y:S02]  /*6b40*/  HADD2.F32 R54, -RZ, R0.reuse.H0_H0 ;  /* 0x20000000ff367230 */ /* 0x100fe40000004100 */
[----:B------:R-:W-:Y:S01]  /*6b50*/  HADD2.F32 R55, -RZ, R0.H1_H1 ;  /* 0x30000000ff377230 */ /* 0x000fe20000004100 */
[----:B------:R-:W-:Y:S01]  /*6b60*/  F2FP.F16.E4M3.UNPACK_B R0, R86 ;  /* 0x00000056ff00723e */ /* 0x000fe200020006ff */
[--C-:B------:R-:W-:Y:S02]  /*6b70*/  HADD2.F32 R50, -RZ, R2.reuse.H0_H0 ;  /* 0x20000002ff327230 */ /* 0x100fe40000004100 */
[----:B------:R-:W-:Y:S01]  /*6b80*/  HADD2.F32 R51, -RZ, R2.H1_H1 ;  /* 0x30000002ff337230 */ /* 0x000fe20000004100 */
[----:B------:R-:W-:Y:S01]  /*6b90*/  F2FP.F16.E4M3.UNPACK_B R2, R85.H1 ;  /* 0x00000055ff02723e */ /* 0x000fe200030006ff */
[--C-:B------:R-:W-:Y:S01]  /*6ba0*/  HADD2.F32 R58, -RZ, R0.reuse.H0_H0 ;  /* 0x20000000ff3a7230 */ /* 0x100fe20000004100 */
[----:B------:R-:W-:Y:S01]  /*6bb0*/  LDTM.16dp32bit_t0_t15.x32 R4, tmem[UR4+0x40] ;  /* 0x00004004000479ee */ /* 0x000fe20008a80000 */
        /* <DEDUP_REMOVED lines=133> */
[----:B------:R-:W-:Y:S02]  /*7410*/  UIADD3 UR5, UPT, UPT, UR41, 0x40, URZ ;  /* 0x0000004029057890 */ /* 0x000fe4000fffe0ff */
[----:B------:R-:W-:Y:S02]  /*7420*/  UIADD3 UR4, UPT, UPT, UR49, 0x3200, UR8 ;  /* 0x0000320031047890 */ /* 0x000fe4000fffe008 */
[----:B------:R-:W-:Y:S01]  /*7430*/  UIADD3.X UR11, UPT, UPT, URZ, UR53, URZ, UP0, !UPT ;  /* 0x00000035ff0b7290 */ /* 0x000fe200087fe4ff */
[----:B------:R-:W-:Y:S01]  /*7440*/  UMOV UR6, UR42 ;  /* 0x0000002a00067c82 */ /* 0x000fe20008000000 */
[----:B------:R-:W-:Y:S07]  /*7450*/  UMOV UR7, UR36 ;  /* 0x0000002400077c82 */ /* 0x000fee0008000000 */
[----:B------:R2:W-:Y:S02]  /*7460*/  UTMASTG.3D [UR4], [UR10] ;  /* 0x000000040a0073b5 */ /* 0x0005e40008010000 */
[----:B--2---:R0:W-:Y:S02]  /*7470*/  UTMACMDFLUSH ;  /* 0x00000000000079b7 */ /* 0x0041e40000000000 */
.L_x_105:
[----:B------:R-:W-:Y:S05]  /*7480*/  BSYNC.RECONVERGENT B0 ;  /* 0x0000000000007941 */ /* 0x000fea0003800200 */
.L_x_104:
[----:B------:R-:W-:Y:S01]  /*7490*/  UIADD3 UR40, UPT, UPT, UR40, 0x1, URZ ;  /* 0x0000000128287890 */ /* 0x000fe2000fffe0ff */
[----:B------:R-:W-:Y:S01]  /*74a0*/  ISETP.NE.AND P1, PT, R115, RZ, PT ;  /* 0x000000ff7300720c */ /* 0x000fe20003f25270 */
[----:B------:R-:W-:Y:S01]  /*74b0*/  BSSY.RECONVERGENT B0, `(.L_x_106) ;  /* 0x0000007000007945 */ /* 0x000fe20003800200 */
[----:B-1----:R-:W-:Y:S01]  /*74c0*/  LEA R2, R107, UR49, 0x3 ;  /* 0x000000316b027c11 */ /* 0x002fe2000f8e18ff */
[----:B------:R-:W-:Y:S04]  /*74d0*/  UISETP.NE.AND UP0, UPT, UR40, 0x2, UPT ;  /* 0x000000022800788c */ /* 0x000fe8000bf05270 */
[----:B------:R-:W-:Y:S06]  /*74e0*/  USEL UR40, UR40, URZ, UP0 ;  /* 0x000000ff28287287 */ /* 0x000fec0008000000 */
[----:B------:R-:W-:Y:S01]  /*74f0*/  @P1 SHF.L.U32 R0, R106, 0x1f, RZ ;  /* 0x0000001f6a001819 */ /* 0x000fe200000006ff */
[----:B------:R-:W-:Y:S05]  /*7500*/  @P0 BRA `(.L_x_107) ;  /* 0x0000000000040947 */ /* 0x000fea0003800000 */
[----:B------:R-:W-:Y:S04]  /*7510*/  DEPBAR.LE SB0, 0x1 ;  /* 0x000080400000791a */ /* 0x000fe80000000000 */
.L_x_107:
[----:B------:R-:W-:Y:S05]  /*7520*/  BSYNC.RECONVERGENT B0 ;  /* 0x0000000000007941 */ /* 0x000fea0003800200 */
.L_x_106:
        /* <DEDUP_REMOVED lines=15> */
.L_x_111:
[----:B------:R-:W-:Y:S05]  /*7620*/  BSYNC B0 ;  /* 0x0000000000007941 */ /* 0x000fea0003800000 */
.L_x_110:
        /* <DEDUP_REMOVED lines=18> */
.L_x_109:
[----:B------:R-:W-:Y:S05]  /*7750*/  BSYNC B1 ;  /* 0x0000000000017941 */ /* 0x000fea0003800000 */
.L_x_108:
        /* <DEDUP_REMOVED lines=21> */
.L_x_113:
[----:B------:R-:W-:Y:S01]  /*78b0*/  ISETP.NE.AND P0, PT, R111, RZ, PT ;  /* 0x000000ff6f00720c */ /* 0x000fe20003f05270 */
[----:B------:R-:W-:Y:S05]  /*78c0*/  WARPSYNC.ALL ;  /* 0x0000000000007948 */ /* 0x000fea0003800000 */
[----:B------:R-:W-:Y:S01]  /*78d0*/  R2UR UR4, R48 ;  /* 0x00000000300472ca */ /* 0x000fe200000e0000 */
[----:B------:R-:W-:Y:S01]  /*78e0*/  USHF.L.U32 UR8, UR40, 0xc, URZ ;  /* 0x0000000c28087899 */ /* 0x000fe200080006ff */
[-C--:B------:R-:W-:Y:S01]  /*78f0*/  F2FP.F16.E4M3.UNPACK_B R4, R85.reuse ;  /* 0x00000055ff04723e */ /* 0x080fe200020006ff */
[----:B------:R-:W-:Y:S01]  /*7900*/  UIADD3 UR54, UPT, UPT, UR40, 0x1, URZ ;  /* 0x0000000128367890 */ /* 0x000fe2000fffe0ff */
[-C--:B------:R-:W-:Y:S01]  /*7910*/  F2FP.F16.E4M3.UNPACK_B R2, R84.reuse ;  /* 0x00000054ff02723e */ /* 0x080fe200020006ff */
[----:B------:R-:W-:Y:S01]  /*7920*/  BSSY.RECONVERGENT B0, `(.L_x_114) ;  /* 0x000009b000007945 */ /* 0x000fe20003800200 */
[----:B------:R-:W-:Y:S01]  /*7930*/  F2FP.F16.E4M3.UNPACK_B R84, R84.H1 ;  /* 0x00000054ff54723e */ /* 0x000fe200030006ff */
[--C-:B------:R-:W-:Y:S01]  /*7940*/  HADD2.F32 R50, -RZ, R4.reuse.H0_H0 ;  /* 0x20000004ff327230 */ /* 0x100fe20000004100 */
[----:B------:R-:W-:Y:S01]  /*7950*/  F2FP.F16.E4M3.UNPACK_B R85, R85.H1 ;  /* 0x00000055ff55723e */ /* 0x000fe200030006ff */
[----:B------:R-:W-:Y:S01]  /*7960*/  HADD2.F32 R51, -RZ, R4.H1_H1 ;  /* 0x30000004ff337230 */ /* 0x000fe20000004100 */
[-C--:B------:R-:W-:Y:S01]  /*7970*/  F2FP.F16.E4M3.UNPACK_B R55, R86.reuse ;  /* 0x00000056ff37723e */ /* 0x080fe200020006ff */
[--C-:B------:R-:W-:Y:S01]  /*7980*/  HADD2.F32 R0, -RZ, R2.reuse.H0_H0 ;  /* 0x20000002ff007230 */ /* 0x100fe20000004100 */
[----:B------:R-:W-:Y:S01]  /*7990*/  F2FP.F16.E4M3.UNPACK_B R86, R86.H1 ;  /* 0x00000056ff56723e */ /* 0x000fe200030006ff */
[----:B------:R-:W-:Y:S01]  /*79a0*/  LDTM.16dp32bit_t0_t15.x32 R4, tmem[UR4+0x80] ;  /* 0x00008004000479ee */ /* 0x000fe20008a80000 */
[----:B------:R-:W1:Y:S01]  /*79b0*/  LDTM.16dp32bit_t16_t31.x32 R4, tmem[UR4+0xa0] ;  /* 0x0000a004000479ee */ /* 0x000e620008aa0000 */
[----:B------:R-:W-:Y:S01]  /*79c0*/  NOP ;  /* 0x0000000000007918 */ /* 0x000fe20000000000 */
[----:B------:R-:W-:Y:S01]  /*79d0*/  HADD2.F32 R2, -RZ, R2.H1_H1 ;  /* 0x30000002ff027230 */ /* 0x000fe20000004100 */
[----:B------:R-:W-:Y:S01]  /*79e0*/  R2UR UR5, R114 ;  /* 0x00000000720572ca */ /* 0x000fe200000e0000 */
[--C-:B------:R-:W-:Y:S01]  /*79f0*/  HADD2.F32 R54, -RZ, R55.reuse.H0_H0 ;  /* 0x20000037ff367230 */ /* 0x100fe20000004100 */
[----:B------:R-:W-:Y:S01]  /*7a00*/  F2FP.F16.E4M3.UNPACK_B R59, R87 ;  /* 0x00000057ff3b723e */ /* 0x000fe200020006ff */
[----:B------:R-:W-:Y:S01]  /*7a10*/  HADD2.F32 R55, -RZ, R55.H1_H1 ;  /* 0x30000037ff377230 */ /* 0x000fe20000004100 */
[----:B------:R-:W-:Y:S01]  /*7a20*/  F2FP.F16.E4M3.UNPACK_B R63, R88 ;  /* 0x00000058ff3f723e */ /* 0x000fe200020006ff */
[--C-:B------:R-:W-:Y:S01]  /*7a30*/  HADD2.F32 R3, -RZ, R84.reuse.H0_H0 ;  /* 0x20000054ff037230 */ /* 0x100fe20000004100 */
[----:B------:R-:W-:Y:S01]  /*7a40*/  F2FP.F16.E4M3.UNPACK_B R67, R89 ;  /* 0x00000059ff43723e */ /* 0x000fe200020006ff */
[--C-:B------:R-:W-:Y:S01]  /*7a50*/  HADD2.F32 R58, -RZ, R59.reuse.H0_H0 ;  /* 0x2000003bff3a7230 */ /* 0x100fe20000004100 */
[----:B------:R-:W-:Y:S01]  /*7a60*/  F2FP.F16.E4M3.UNPACK_B R71, R90 ;  /* 0x0000005aff47723e */ /* 0x000fe200020006ff */
[----:B------:R-:W-:Y:S01]  /*7a70*/  HADD2.F32 R59, -RZ, R59.H1_H1 ;  /* 0x3000003bff3b7230 */ /* 0x000fe20000004100 */
[----:B------:R-:W-:Y:S01]  /*7a80*/  F2FP.F16.E4M3.UNPACK_B R75, R91 ;  /* 0x0000005bff4b723e */ /* 0x000fe200020006ff */
[--C-:B------:R-:W-:Y:S01]  /*7a90*/  HADD2.F32 R62, -RZ, R63.reuse.H0_H0 ;  /* 0x2000003fff3e7230 */ /* 0x100fe20000004100 */
[----:B------:R-:W-:Y:S01]  /*7aa0*/  F2FP.F16.E4M3.UNPACK_B R87, R87.H1 ;  /* 0x00000057ff57723e */ /* 0x000fe200030006ff */
[----:B------:R-:W-:Y:S01]  /*7ab0*/  UIADD3 UR5, UPT, UPT, UR5, 0xb0, URZ ;  /* 0x000000b005057890 */ /* 0x000fe2000fffe0ff */
[----:B------:R-:W-:Y:S01]  /*7ac0*/  HADD2.F32 R63, -RZ, R63.H1_H1 ;  /* 0x3000003fff3f7230 */ /* 0x000fe20000004100 */
[----:B------:R-:W-:Y:S01]  /*7ad0*/  F2FP.F16.E4M3.UNPACK_B R88, R88.H1 ;  /* 0x00000058ff58723e */ /* 0x000fe200030006ff */
[--C-:B------:R-:W-:Y:S01]  /*7ae0*/  HADD2.F32 R66, -RZ, R67.reuse.H0_H0 ;  /* 0x20000043ff427230 */ /* 0x100fe20000004100 */
[----:B------:R-:W-:Y:S01]  /*7af0*/  UPRMT UR5, UR37, 0x654, UR5 ;  /* 0x0000065425057896 */ /* 0x000fe20008000005 */
[----:B------:R-:W-:Y:S01]  /*7b00*/  HADD2.F32 R67, -RZ, R67.H1_H1 ;  /* 0x30000043ff437230 */ /* 0x000fe20000004100 */
[----:B------:R-:W-:Y:S01]  /*7b10*/  F2FP.F16.E4M3.UNPACK_B R89, R89.H1 ;  /* 0x00000059ff59723e */ /* 0x000fe200030006ff */
[--C-:B------:R-:W-:Y:S02]  /*7b20*/  HADD2.F32 R70, -RZ, R71.reuse.H0_H0 ;  /* 0x20000047ff467230 */ /* 0x100fe40000004100 */
[C---:B-1----:R-:W-:Y:S01]  /*7b30*/  FMUL R4, R47.reuse, R4 ;  /* 0x000000042f047220 */ /* 0x042fe20000400000 */
[C---:B------:R-:W-:Y:S01]  /*7b40*/  FMUL R5, R47.reuse, R5 ;  /* 0x000000052f057220 */ /* 0x040fe20000400000 */
[C---:B------:R-:W-:Y:S01]  /*7b50*/  FMUL R8, R47.reuse, R8 ;  /* 0x000000082f087220 */ /* 0x040fe20000400000 */
[----:B------:R-:W-:Y:S01]  /*7b60*/  FMUL R9, R47, R9 ;  /* 0x000000092f097220 */ /* 0x000fe20000400000 */
[C---:B------:R-:W-:Y:S01]  /*7b70*/  FFMA R4, R49.reuse, R0, R4 ;  /* 0x0000000031047223 */ /* 0x040fe20000000004 */
[----:B------:R-:W-:Y:S01]  /*7b80*/  SYNCS.ARRIVE.TRANS64.RED.A1T0 RZ, [UR5], RZ ;  /* 0x000000ffffff79a7 */ /* 0x000fe20008100405 */
[----:B------:R-:W-:Y:S01]  /*7b90*/  FFMA R5, R49, R2, R5 ;  /* 0x0000000231057223 */ /* 0x000fe20000000005 */
[C---:B------:R-:W-:Y:S01]  /*7ba0*/  FMUL R12, R47.reuse, R12 ;  /* 0x0000000c2f0c7220 */ /* 0x040fe20000400000 */
        /* <DEDUP_REMOVED lines=9> */
[----:B------:R-:W-:Y:S01]  /*7c40*/  LOP3.LUT R32, R102, UR8, RZ, 0xfc, !PT ;  /* 0x0000000866207c12 */ /* 0x000fe2000f8efcff */
[----:B------:R-:W-:Y:S02]  /*7c50*/  HADD2.F32 R71, -RZ, R71.H1_H1 ;  /* 0x30000047ff477230 */ /* 0x000fe40000004100 */
[C---:B------:R-:W-:Y:S01]  /*7c60*/  FMUL R25, R47.reuse, R29 ;  /* 0x0000001d2f197220 */ /* 0x040fe20000400000 */
[--C-:B------:R-:W-:Y:S02]  /*7c70*/  HADD2.F32 R74, -RZ, R75.reuse.H0_H0 ;  /* 0x2000004bff4a7230 */ /* 0x100fe40000004100 */
[C---:B------:R-:W-:Y:S01]  /*7c80*/  FMUL R29, R47.reuse, R33 ;  /* 0x000000212f1d7220 */ /* 0x040fe20000400000 */
[----:B------:R-:W-:Y:S02]  /*7c90*/  HADD2.F32 R75, -RZ, R75.H1_H1 ;  /* 0x3000004bff4b7230 */ /* 0x000fe40000004100 */
[C---:B------:R-:W-:Y:S01]  /*7ca0*/  FMUL R6, R47.reuse, R6 ;  /* 0x000000062f067220 */ /* 0x040fe20000400000 */
[----:B------:R-:W-:Y:S02]  /*7cb0*/  HADD2.F32 R48, -RZ, R84.H1_H1 ;  /* 0x30000054ff307230 */ /* 0x000fe40000004100 */
[----:B------:R-:W-:Y:S01]  /*7cc0*/  FMUL R7, R47, R7 ;  /* 0x000000072f077220 */ /* 0x000fe20000400000 */
[--C-:B------:R-:W-:Y:S02]  /*7cd0*/  HADD2.F32 R52, -RZ, R85.reuse.H0_H0 ;  /* 0x20000055ff347230 */ /* 0x100fe40000004100 */
[C---:B------:R-:W-:Y:S01]  /*7ce0*/  FFMA R6, R49.reuse, R3, R6 ;  /* 0x0000000331067223 */ /* 0x040fe20000000006 */
[----:B------:R-:W-:Y:S02]  /*7cf0*/  HADD2.F32 R53, -RZ, R85.H1_H1 ;  /* 0x30000055ff357230 */ /* 0x000fe40000004100 */
[C---:B------:R-:W-:Y:S01]  /*7d00*/  FFMA R7, R49.reuse, R48, R7 ;  /* 0x0000003031077223 */ /* 0x040fe20000000007 */
[C---:B------:R-:W-:Y:S01]  /*7d10*/  FFMA R8, R49.reuse, R50, R8 ;  /* 0x0000003231087223 */ /* 0x040fe20000000008 */
[----:B------:R-:W-:Y:S01]  /*7d20*/  FFMA R9, R49, R51, R9 ;  /* 0x0000003331097223 */ /* 0x000fe20000000009 */
[C---:B------:R-:W-:Y:S01]  /*7d30*/  FMUL R10, R47.reuse, R10 ;  /* 0x0000000a2f0a7220 */ /* 0x040fe20000400000 */
[----:B------:R-:W-:Y:S01]  /*7d40*/  F2FP.F16.E4M3.UNPACK_B R90, R90.H1 ;  /* 0x0000005aff5a723e */ /* 0x000fe200030006ff */
[----:B------:R-:W-:Y:S01]  /*7d50*/  FMUL R11, R47, R11 ;  /* 0x0000000b2f0b7220 */ /* 0x000fe20000400000 */
[--C-:B------:R-:W-:Y:S01]  /*7d60*/  HADD2.F32 R56, -RZ, R86.reuse.H0_H0 ;  /* 0x20000056ff387230 */ /* 0x100fe20000004100 */
[----:B------:R-:W-:Y:S01]  /*7d70*/  F2FP.SATFINITE.E4M3.F32.PACK_AB_MERGE_C R6, R7, R6, RZ ;  /* 0x000000060706723e */ /* 0x000fe200048070ff */
[C---:B------:R-:W-:Y:S01]  /*7d80*/  FFMA R10, R49.reuse, R52, R10 ;  /* 0x00000034310a7223 */ /* 0x040fe2000000000a */
[----:B------:R-:W-:Y:S01]  /*7d90*/  IADD3 R7, PT, PT, R32, UR49, RZ ;  /* 0x0000003120077c10 */ /* 0x000fe2000fffe0ff */
[----:B------:R-:W-:Y:S01]  /*7da0*/  FFMA R11, R49, R53, R11 ;  /* 0x00000035310b7223 */ /* 0x000fe2000000000b */
[----:B------:R-:W-:Y:S01]  /*7db0*/  F2FP.SATFINITE.E4M3.F32.PACK_AB_MERGE_C R4, R5, R4, R6 ;  /* 0x000000040504723e */ /* 0x000fe20004807006 */
[C---:B------:R-:W-:Y:S01]  /*7dc0*/  FFMA R12, R49.reuse, R54, R12 ;  /* 0x00000036310c7223 */ /* 0x040fe2000000000c */
[----:B------:R-:W-:Y:S01]  /*7dd0*/  IADD3 R118, PT, PT, R118, R7, RZ ;  /* 0x0000000776767210 */ /* 0x000fe20007ffe0ff */
[----:B------:R-:W-:Y:S01]  /*7de0*/  FFMA R13, R49, R55, R13 ;  /* 0x00000037310d7223 */ /* 0x000fe2000000000d */
[----:B------:R-:W-:Y:S01]  /*7df0*/  F2FP.SATFINITE.E4M3.F32.PACK_AB_MERGE_C R10, R11, R10, RZ ;  /* 0x0000000a0b0a723e */ /* 0x000fe200048070ff */
[----:B------:R-:W-:Y:S02]  /*7e00*/  HADD2.F32 R57, -RZ, R86.H1_H1 ;  /* 0x30000056ff397230 */ /* 0x000fe40000004100 */
[C---:B------:R-:W-:Y:S01]  /*7e10*/  FMUL R14, R47.reuse, R14 ;  /* 0x0000000e2f0e7220 */ /* 0x040fe20000400000 */
[----:B------:R-:W-:Y:S01]  /*7e20*/  FMUL R15, R47, R15 ;  /* 0x0000000f2f0f7220 */ /* 0x000fe20000400000 */
[--C-:B------:R-:W-:Y:S01]  /*7e30*/  HADD2.F32 R60, -RZ, R87.reuse.H0_H0 ;  /* 0x20000057ff3c7230 */ /* 0x100fe20000004100 */
[----:B------:R-:W-:Y:S01]  /*7e40*/  F2FP.SATFINITE.E4M3.F32.PACK_AB_MERGE_C R5, R9, R8, R10 ;  /* 0x000000080905723e */ /* 0x000fe2000480700a */
[C---:B------:R-:W-:Y:S01]  /*7e50*/  FFMA R14, R49.reuse, R56, R14 ;  /* 0x00000038310e7223 */ /* 0x040fe2000000000e */
[C---:B------:R-:W-:Y:S01]  /*7e60*/  FFMA R15, R49.reuse, R57, R15 ;  /* 0x00000039310f7223 */ /* 0x040fe2000000000f */
[C---:B------:R-:W-:Y:S01]  /*7e70*/  FFMA R16, R49.reuse, R58, R16 ;  /* 0x0000003a31107223 */ /* 0x040fe20000000010 */
[----:B------:R-:W-:Y:S01]  /*7e80*/  FFMA R17, R49, R59, R17 ;  /* 0x0000003b31117223 */ /* 0x000fe20000000011 */
[----:B------:R-:W-:Y:S02]  /*7e90*/  HADD2.F32 R61, -RZ, R87.H1_H1 ;  /* 0x30000057ff3d7230 */ /* 0x000fe40000004100 */
[C---:B------:R-:W-:Y:S01]  /*7ea0*/  FMUL R18, R47.reuse, R18 ;  /* 0x000000122f127220 */ /* 0x040fe20000400000 */
[C---:B------:R-:W-:Y:S01]  /*7eb0*/  FMUL R19, R47.reuse, R19 ;  /* 0x000000132f137220 */ /* 0x040fe20000400000 */
[--C-:B------:R-:W-:Y:S02]  /*7ec0*/  HADD2.F32 R64, -RZ, R88.reuse.H0_H0 ;  /* 0x20000058ff407230 */ /* 0x100fe40000004100 */
[----:B------:R-:W-:Y:S01]  /*7ed0*/  FMUL R3, R47, R22 ;  /* 0x000000162f037220 */ /* 0x000fe20000400000 */
[C---:B------:R-:W-:Y:S01]  /*7ee0*/  FFMA R18, R49.reuse, R60, R18 ;  /* 0x0000003c31127223 */ /* 0x040fe20000000012 */
[----:B------:R-:W-:Y:S02]  /*7ef0*/  HADD2.F32 R65, -RZ, R88.H1_H1 ;  /* 0x30000058ff417230 */ /* 0x000fe40000004100 */
[----:B------:R-:W-:Y:S01]  /*7f00*/  FFMA R19, R49, R61, R19 ;  /* 0x0000003d31137223 */ /* 0x000fe20000000013 */
[----:B------:R-:W-:Y:S01]  /*7f10*/  FMUL R23, R47, R23 ;  /* 0x000000172f177220 */ /* 0x000fe20000400000 */
[C---:B------:R-:W-:Y:S01]  /*7f20*/  FFMA R0, R49.reuse, R62, R0 ;  /* 0x0000003e31007223 */ /* 0x040fe20000000000 */
[C---:B------:R-:W-:Y:S01]  /*7f30*/  FFMA R2, R49.reuse, R63, R2 ;  /* 0x0000003f31027223 */ /* 0x040fe20000000002 */
[--C-:B------:R-:W-:Y:S02]  /*7f40*/  HADD2.F32 R68, -RZ, R89.reuse.H0_H0 ;  /* 0x20000059ff447230 */ /* 0x100fe40000004100 */
[----:B------:R-:W-:Y:S01]  /*7f50*/  FFMA R3, R49, R64, R3 ;  /* 0x0000004031037223 */ /* 0x000fe20000000003 */
[----:B------:R-:W-:Y:S02]  /*7f60*/  HADD2.F32 R69, -RZ, R89.H1_H1 ;  /* 0x30000059ff457230 */ /* 0x000fe40000004100 */
[----:B------:R-:W-:Y:S01]  /*7f70*/  FMUL R22, R47, R26 ;  /* 0x0000001a2f167220 */ /* 0x000fe20000400000 */
[----:B------:R-:W-:Y:S01]  /*7f80*/  FFMA R23, R49, R65, R23 ;  /* 0x0000004131177223 */ /* 0x000fe20000000017 */
[----:B------:R-:W-:Y:S01]  /*7f90*/  FMUL R27, R47, R27 ;  /* 0x0000001b2f1b7220 */ /* 0x000fe20000400000 */
[C---:B------:R-:W-:Y:S01]  /*7fa0*/  FFMA R20, R49.reuse, R66, R20 ;  /* 0x0000004231147223 */ /* 0x040fe20000000014 */
[----:B------:R-:W-:Y:S01]  /*7fb0*/  F2FP.F16.E4M3.UNPACK_B R91, R91.H1 ;  /* 0x0000005bff5b723e */ /* 0x000fe200030006ff */
        /* <DEDUP_REMOVED lines=15> */
[----:B------:R-:W-:Y:S01]  /*80b0*/  F2FP.SATFINITE.E4M3.F32.PACK_AB_MERGE_C R14, R15, R14, RZ ;  /* 0x0000000e0f0e723e */ /* 0x000fe200048070ff */
[----:B------:R-:W-:Y:S01]  /*80c0*/  FFMA R28, R49, R74, R28 ;  /* 0x0000004a311c7223 */ /* 0x000fe2000000001c */
[----:B------:R-:W-:Y:S01]  /*80d0*/  F2FP.SATFINITE.E4M3.F32.PACK_AB_MERGE_C R7, R19, R18, RZ ;  /* 0x000000121307723e */ /* 0x000fe200048070ff */
[C---:B------:R-:W-:Y:S01]  /*80e0*/  FFMA R29, R49.reuse, R75, R29 ;  /* 0x0000004b311d7223 */ /* 0x040fe2000000001d */
[C---:B------:R-:W-:Y:S01]  /*80f0*/  FFMA R30, R49.reuse, R76, R30 ;  /* 0x0000004c311e7223 */ /* 0x040fe2000000001e */
[----:B------:R-:W-:Y:S01]  /*8100*/  FFMA R35, R49, R77, R35 ;  /* 0x0000004d31237223 */ /* 0x000fe20000000023 */
[----:B------:R-:W-:Y:S02]  /*8110*/  F2FP.SATFINITE.E4M3.F32.PACK_AB_MERGE_C R6, R13, R12, R14 ;  /* 0x0000000c0d06723e */ /* 0x000fe4000480700e */
[----:B------:R-:W-:Y:S02]  /*8120*/  F2FP.SATFINITE.E4M3.F32.PACK_AB_MERGE_C R7, R17, R16, R7 ;  /* 0x000000101107723e */ /* 0x000fe40004807007 */
[----:B------:R-:W-:Y:S02]  /*8130*/  F2FP.SATFINITE.E4M3.F32.PACK_AB_MERGE_C R3, R23, R3, RZ ;  /* 0x000000031703723e */ /* 0x000fe400048070ff */
[----:B------:R-:W-:Y:S01]  /*8140*/  F2FP.SATFINITE.E4M3.F32.PACK_AB_MERGE_C R9, R27, R22, RZ ;  /* 0x000000161b09723e */ /* 0x000fe200048070ff */
[----:B------:R1:W-:Y:S01]  /*8150*/  STS.128 [R32+UR49+0x3200], R4 ;  /* 0x0032000420007988 */ /* 0x0003e20008000c31 */
[----:B------:R-:W-:Y:S02]  /*8160*/  F2FP.SATFINITE.E4M3.F32.PACK_AB_MERGE_C R10, R31, R26, RZ ;  /* 0x0000001a1f0a723e */ /* 0x000fe400048070ff */
[----:B------:R-:W-:Y:S02]  /*8170*/  F2FP.SATFINITE.E4M3.F32.PACK_AB_MERGE_C R11, R35, R30, RZ ;  /* 0x0000001e230b723e */ /* 0x000fe400048070ff */
[----:B------:R-:W-:Y:S02]  /*8180*/  F2FP.SATFINITE.E4M3.F32.PACK_AB_MERGE_C R8, R2, R0, R3 ;  /* 0x000000000208723e */ /* 0x000fe40004807003 */
        /* <DEDUP_REMOVED lines=20> */
.L_x_115:
[----:B------:R-:W-:Y:S05]  /*82d0*/  BSYNC.RECONVERGENT B0 ;  /* 0x0000000000007941 */ /* 0x000fea0003800200 */
.L_x_114:
[----:B------:R-:W-:Y:S01]  /*82e0*/  IADD3 R46, PT, PT, R46, 0x1, RZ ;  /* 0x000000012e2e7810 */ /* 0x000fe20007ffe0ff */
[----:B------:R-:W-:Y:S04]  /*82f0*/  BSSY.RECONVERGENT B0, `(.L_x_116) ;  /* 0x0000003000007945 */ /* 0x000fe80003800200 */
[----:B------:R-:W-:Y:S05]  /*8300*/  @P0 BRA `(.L_x_117) ;  /* 0x0000000000040947 */ /* 0x000fea0003800000 */
[----:B------:R-:W-:Y:S04]  /*8310*/  DEPBAR.LE SB0, 0x1 ;  /* 0x000080400000791a */ /* 0x000fe80000000000 */
.L_x_117:
[----:B------:R-:W-:Y:S05]  /*8320*/  BSYNC.RECONVERGENT B0 ;  /* 0x0000000000007941 */ /* 0x000fea0003800200 */
.L_x_116:
[----:B------:R-:W-:Y:S01]  /*8330*/  BAR.SYNC.DEFER_BLOCKING 0x1, 0x80 ;  /* 0x0042000000007b1d */ /* 0x000fe20000010000 */
[----:B------:R-:W-:Y:S01]  /*8340*/  ISETP.NE.AND P2, PT, R112, RZ, PT ;  /* 0x000000ff7000720c */ /* 0x000fe20003f45270 */
[----:B------:R-:W-:Y:S01]  /*8350*/  UISETP.NE.AND UP0, UPT, UR54, 0x2, UPT ;  /* 0x000000023600788c */ /* 0x000fe2000bf05270 */
[----:B------:R-:W-:Y:S01]  /*8360*/  ISETP.NE.AND P0, PT, R113, 0x2, PT ;  /* 0x000000027100780c */ /* 0x000fe20003f05270 */
[----:B------:R-:W-:Y:S01]  /*8370*/  IMAD.IADD R14, R44, 0x1, R96 ;  /* 0x000000012c0e7824 */ /* 0x000fe200078e0260 */
[----:B------:R-:W-:Y:S01]  /*8380*/  ISETP.NE.AND P1, PT, R46, 0x4, PT ;  /* 0x000000042e00780c */ /* 0x000fe20003f25270 */
[----:B------:R-:W-:Y:S01]  /*8390*/  USEL UR54, UR54, URZ, UP0 ;  /* 0x000000ff36367287 */ /* 0x000fe20008000000 */
[----:B------:R-:W-:Y:S01]  /*83a0*/  SEL R2, RZ, 0x1, P0 ;  /* 0x00000001ff027807 */ /* 0x000fe20000000000 */
[----:B------:R-:W-:Y:S01]  /*83b0*/  IMAD.IADD R15, R45, 0x1, R97 ;  /* 0x000000012d0f7824 */ /* 0x000fe200078e0261 */
[----:B------:R-:W-:Y:S02]  /*83c0*/  SEL R0, RZ, 0x1, P1 ;  /* 0x00000001ff007807 */ /* 0x000fe40000800000 */
[----:B------:R-:W-:Y:S02]  /*83d0*/  LOP3.LUT R108, R108, R2, RZ, 0x3c, !PT ;  /* 0x000000026c6c7212 */ /* 0x000fe400078e3cff */
[----:B------:R-:W-:Y:S02]  /*83e0*/  LOP3.LUT R109, R109, R0, RZ, 0x3c, !PT ;  /* 0x000000006d6d7212 */ /* 0x000fe400078e3cff */
[----:B------:R-:W-:Y:S02]  /*83f0*/  @P2 R2UR UR36, R105 ;  /* 0x00000000692422ca */ /* 0x000fe400000e0000 */
[----:B------:R-:W-:Y:S02]  /*8400*/  SEL R113, R113, RZ, P0 ;  /* 0x000000ff71717207 */ /* 0x000fe40000000000 */
[----:B------:R-:W-:Y:S01]  /*8410*/  SEL R46, R46, RZ, P1 ;  /* 0x000000ff2e2e7207 */ /* 0x000fe20000800000 */
[----:B------:R-:W-:Y:S10]  /*8420*/  @P2 BRA `(.L_x_118) ;  /* 0xffffffc800502947 */ /* 0x000ff4000383ffff */
[----:B------:R-:W-:Y:S05]  /*8430*/  EXIT ;  /* 0x000000000000794d */ /* 0x000fea0003800000 */
.L_x_19:
[----:B--2---:R2:W1:Y:S02]  /*8440*/  SYNCS.PHASECHK.TRANS64.TRYWAIT P0, [R2+URZ+0xe0], R3 ;  /* 0x0000e003020075a7 */ /* 0x00446400080011ff */
[----:B-1----:R-:W-:Y:S05]  /*8450*/  @!P0 NANOSLEEP.SYNCS 0x989680 ;  /* 0x009896800000895d */ /* 0x002fea0003900000 */
[----:B------:R-:W1:Y:S02]  /*8460*/  @!P0 SYNCS.PHASECHK.TRANS64 P0, [R2+URZ+0xe0], R3 ;  /* 0x0000e003020085a7 */ /* 0x000e6400080010ff */
[----:B-1----:R-:W-:Y:S05]  /*8470*/  @!P0 BRA `(.L_x_19) ;  /* 0xfffffffc00f08947 */ /* 0x002fea000383ffff */
[----:B------:R-:W-:Y:S05]  /*8480*/  BRA `(.L_x_119) ;  /* 0xffffff9000447947 */ /* 0x000fea000383ffff */
.L_x_22:
[----:B-1----:R-:W-:Y:S07]  /*8490*/  MOV R2, UR33 ;  /* 0x0000002100027c02 */ /* 0x002fee0008000f00 */
.L_x_120:
[----:B-1----:R1:W2:Y:S02]  /*84a0*/  SYNCS.PHASECHK.TRANS64.TRYWAIT P0, [R2+URZ+0x18], R4 ;  /* 0x00001804020075a7 */ /* 0x0022a400080011ff */
[----:B--2---:R-:W-:Y:S05]  /*84b0*/  @!P0 NANOSLEEP.SYNCS 0x989680 ;  /* 0x009896800000895d */ /* 0x004fea0003900000 */
[----:B------:R-:W2:Y:S02]  /*84c0*/  @!P0 SYNCS.PHASECHK.TRANS64 P0, [R2+URZ+0x18], R4 ;  /* 0x00001804020085a7 */ /* 0x000ea400080010ff */
[----:B--2---:R-:W-:Y:S05]  /*84d0*/  @!P0 BRA `(.L_x_120) ;  /* 0xfffffffc00f08947 */ /* 0x004fea000383ffff */
[----:B------:R-:W-:Y:S05]  /*84e0*/  BRA `(.L_x_21) ;  /* 0xffffff9000947947 */ /* 0x000fea000383ffff */
.L_x_28:
[----:B-1----:R-:W-:Y:S07]  /*84f0*/  MOV R2, UR33 ;  /* 0x0000002100027c02 */ /* 0x002fee0008000f00 */
.L_x_121:
[----:B-1----:R1:W2:Y:S02]  /*8500*/  SYNCS.PHASECHK.TRANS64.TRYWAIT P0, [R2+URZ+0x18], R4 ;  /* 0x00001804020075a7 */ /* 0x0022a400080011ff */
[----:B--2---:R-:W-:Y:S05]  /*8510*/  @!P0 NANOSLEEP.SYNCS 0x989680 ;  /* 0x009896800000895d */ /* 0x004fea0003900000 */
[----:B------:R-:W2:Y:S02]  /*8520*/  @!P0 SYNCS.PHASECHK.TRANS64 P0, [R2+URZ+0x18], R4 ;  /* 0x00001804020085a7 */ /* 0x000ea400080010ff */
[----:B--2---:R-:W-:Y:S05]  /*8530*/  @!P0 BRA `(.L_x_121) ;  /* 0xfffffffc00f08947 */ /* 0x004fea000383ffff */
[----:B------:R-:W-:Y:S05]  /*8540*/  BRA `(.L_x_27) ;  /* 0xffffff94006c7947 */ /* 0x000fea000383ffff */
.L_x_32:
[----:B-1----:R1:W2:Y:S02]  /*8550*/  SYNCS.PHASECHK.TRANS64.TRYWAIT P0, [R2+URZ+0x70], R3 ;  /* 0x00007003020075a7 */ /* 0x0022a400080011ff */
[----:B--2---:R-:W-:Y:S05]  /*8560*/  @!P0 NANOSLEEP.SYNCS 0x989680 ;  /* 0x009896800000895d */ /* 0x004fea0003900000 */
[----:B------:R-:W2:Y:S02]  /*8570*/  @!P0 SYNCS.PHASECHK.TRANS64 P0, [R2+URZ+0x70], R3 ;  /* 0x00007003020085a7 */ /* 0x000ea400080010ff */
[----:B--2---:R-:W-:Y:S05]  /*8580*/  @!P0 BRA `(.L_x_32) ;  /* 0xfffffffc00f08947 */ /* 0x004fea000383ffff */
[----:B------:R-:W-:Y:S05]  /*8590*/  BRA `(.L_x_122) ;  /* 0xffffff9800247947 */ /* 0x000fea000383ffff */
.L_x_36:
[----:B----4-:R-:W-:-:S07]  /*85a0*/  MOV R0, UR5 ;  /* 0x0000000500007c02 */ /* 0x010fce0008000f00 */
.L_x_123:
[----:B-1----:R1:W2:Y:S02]  /*85b0*/  SYNCS.PHASECHK.TRANS64.TRYWAIT P0, [R0+URZ], R2 ;  /* 0x00000002000075a7 */ /* 0x0022a400080011ff */
[----:B--2---:R-:W-:Y:S05]  /*85c0*/  @!P0 NANOSLEEP.SYNCS 0x989680 ;  /* 0x009896800000895d */ /* 0x004fea0003900000 */
[----:B------:R-:W2:Y:S02]  /*85d0*/  @!P0 SYNCS.PHASECHK.TRANS64 P0, [R0+URZ], R2 ;  /* 0x00000002000085a7 */ /* 0x000ea400080010ff */
[----:B--2---:R-:W-:Y:S05]  /*85e0*/  @!P0 BRA `(.L_x_123) ;  /* 0xfffffffc00f08947 */ /* 0x004fea000383ffff */
[----:B------:R-:W-:Y:S05]  /*85f0*/  BRA `(.L_x_124) ;  /* 0xffffff9c00947947 */ /* 0x000fea000383ffff */
.L_x_37:
[----:B----4-:R-:W-:-:S07]  /*8600*/  MOV R0, UR5 ;  /* 0x0000000500007c02 */ /* 0x010fce0008000f00 */
.L_x_125:
[----:B-1----:R1:W2:Y:S02]  /*8610*/  SYNCS.PHASECHK.TRANS64.TRYWAIT P0, [R0+URZ], R2 ;  /* 0x00000002000075a7 */ /* 0x0022a400080011ff */
[----:B--2---:R-:W-:Y:S05]  /*8620*/  @!P0 NANOSLEEP.SYNCS 0x989680 ;  /* 0x009896800000895d */ /* 0x004fea0003900000 */
[----:B------:R-:W2:Y:S02]  /*8630*/  @!P0 SYNCS.PHASECHK.TRANS64 P0, [R0+URZ], R2 ;  /* 0x00000002000085a7 */ /* 0x000ea400080010ff */
[----:B--2---:R-:W-:Y:S05]  /*8640*/  @!P0 BRA `(.L_x_125) ;  /* 0xfffffffc00f08947 */ /* 0x004fea000383ffff */
[----:B------:R-:W-:Y:S05]  /*8650*/  BRA `(.L_x_126) ;  /* 0xffffff9c00a07947 */ /* 0x000fea000383ffff */
.L_x_40:
[----:B-1----:R1:W2:Y:S02]  /*8660*/  SYNCS.PHASECHK.TRANS64.TRYWAIT P0, [R0+URZ+0xd0], R4 ;  /* 0x0000d004000075a7 */ /* 0x0022a400080011ff */
[----:B--2---:R-:W-:Y:S05]  /*8670*/  @!P0 NANOSLEEP.SYNCS 0x989680 ;  /* 0x009896800000895d */ /* 0x004fea0003900000 */
[----:B------:R-:W2:Y:S02]  /*8680*/  @!P0 SYNCS.PHASECHK.TRANS64 P0, [R0+URZ+0xd0], R4 ;  /* 0x0000d004000085a7 */ /* 0x000ea400080010ff */
[----:B--2---:R-:W-:Y:S05]  /*8690*/  @!P0 BRA `(.L_x_40) ;  /* 0xfffffffc00f08947 */ /* 0x004fea000383ffff */
[----:B------:R-:W-:Y:S05]  /*86a0*/  BRA `(.L_x_127) ;  /* 0xffffff9c00fc7947 */ /* 0x000fea000383ffff */
.L_x_41:
[----:B------:R-:W-:-:S07]  /*86b0*/  MOV R0, UR5 ;  /* 0x0000000500007c02 */ /* 0x000fce0008000f00 */
.L_x_128:
[----:B-1----:R1:W2:Y:S02]  /*86c0*/  SYNCS.PHASECHK.TRANS64.TRYWAIT P0, [R0+URZ+0x80], R5 ;  /* 0x00008005000075a7 */ /* 0x0022a400080011ff */
[----:B--2---:R-:W-:Y:S05]  /*86d0*/  @!P0 NANOSLEEP.SYNCS 0x989680 ;  /* 0x009896800000895d */ /* 0x004fea0003900000 */
[----:B------:R-:W2:Y:S02]  /*86e0*/  @!P0 SYNCS.PHASECHK.TRANS64 P0, [R0+URZ+0x80], R5 ;  /* 0x00008005000085a7 */ /* 0x000ea400080010ff */
[----:B--2---:R-:W-:Y:S05]  /*86f0*/  @!P0 BRA `(.L_x_128) ;  /* 0xfffffffc00f08947 */ /* 0x004fea000383ffff */
[----:B------:R-:W-:Y:S05]  /*8700*/  BRA `(.L_x_129) ;  /* 0xffffffa0000c7947 */ /* 0x000fea000383ffff */
.L_x_42:
[----:B-1----:R1:W2:Y:S02]  /*8710*/  SYNCS.PHASECHK.TRANS64.TRYWAIT P1, [R0+URZ+0x70], R4 ;  /* 0x00007004000075a7 */ /* 0x0022a400080211ff */
[----:B--2---:R-:W-:Y:S05]  /*8720*/  @!P1 NANOSLEEP.SYNCS 0x989680 ;  /* 0x009896800000995d */ /* 0x004fea0003900000 */
[----:B------:R-:W2:Y:S02]  /*8730*/  @!P1 SYNCS.PHASECHK.TRANS64 P1, [R0+URZ+0x70], R4 ;  /* 0x00007004000095a7 */ /* 0x000ea400080210ff */
[----:B--2---:R-:W-:Y:S05]  /*8740*/  @!P1 BRA `(.L_x_42) ;  /* 0xfffffffc00f09947 */ /* 0x004fea000383ffff */
[----:B------:R-:W-:Y:S05]  /*8750*/  BRA `(.L_x_130) ;  /* 0xffffffa0003c7947 */ /* 0x000fea000383ffff */
.L_x_45:
[----:B------:R-:W-:-:S07]  /*8760*/  MOV R0, UR5 ;  /* 0x0000000500007c02 */ /* 0x000fce0008000f00 */
.L_x_131:
[----:B-1----:R1:W2:Y:S02]  /*8770*/  SYNCS.PHASECHK.TRANS64.TRYWAIT P0, [R0+URZ+0x80], R2 ;  /* 0x00008002000075a7 */ /* 0x0022a400080011ff */
[----:B--2---:R-:W-:Y:S05]  /*8780*/  @!P0 NANOSLEEP.SYNCS 0x989680 ;  /* 0x009896800000895d */ /* 0x004fea0003900000 */
[----:B------:R-:W2:Y:S02]  /*8790*/  @!P0 SYNCS.PHASECHK.TRANS64 P0, [R0+URZ+0x80], R2 ;  /* 0x00008002000085a7 */ /* 0x000ea400080010ff */
[----:B--2---:R-:W-:Y:S05]  /*87a0*/  @!P0 BRA `(.L_x_131) ;  /* 0xfffffffc00f08947 */ /* 0x004fea000383ffff */
[----:B------:R-:W-:Y:S05]  /*87b0*/  BRA `(.L_x_44) ;  /* 0xffffffa000907947 */ /* 0x000fea000383ffff */
.L_x_52:
[----:B-1----:R1:W2:Y:S02]  /*87c0*/  SYNCS.PHASECHK.TRANS64.TRYWAIT P1, [R0+URZ+0x70], R2 ;  /* 0x00007002000075a7 */ /* 0x0022a400080211ff */
[----:B--2---:R-:W-:Y:S05]  /*87d0*/  @!P1 NANOSLEEP.SYNCS 0x989680 ;  /* 0x009896800000995d */ /* 0x004fea0003900000 */
[----:B------:R-:W2:Y:S02]  /*87e0*/  @!P1 SYNCS.PHASECHK.TRANS64 P1, [R0+URZ+0x70], R2 ;  /* 0x00007002000095a7 */ /* 0x000ea400080210ff */
[----:B--2---:R-:W-:Y:S05]  /*87f0*/  @!P1 BRA `(.L_x_52) ;  /* 0xfffffffc00f09947 */ /* 0x004fea000383ffff */
[----:B------:R-:W-:Y:S05]  /*8800*/  BRA `(.L_x_132) ;  /* 0xffffffa800207947 */ /* 0x000fea000383ffff */
.L_x_53:
[----:B------:R-:W-:-:S07]  /*8810*/  MOV R2, UR14 ;  /* 0x0000000e00027c02 */ /* 0x000fce0008000f00 */
.L_x_133:
[----:B-1----:R1:W2:Y:S02]  /*8820*/  SYNCS.PHASECHK.TRANS64.TRYWAIT P0, [R2+URZ+0xb0], R0 ;  /* 0x0000b000020075a7 */ /* 0x0022a400080011ff */
[----:B--2---:R-:W-:Y:S05]  /*8830*/  @!P0 NANOSLEEP.SYNCS 0x989680 ;  /* 0x009896800000895d */ /* 0x004fea0003900000 */
[----:B------:R-:W2:Y:S02]  /*8840*/  @!P0 SYNCS.PHASECHK.TRANS64 P0, [R2+URZ+0xb0], R0 ;  /* 0x0000b000020085a7 */ /* 0x000ea400080010ff */
[----:B--2---:R-:W-:Y:S05]  /*8850*/  @!P0 BRA `(.L_x_133) ;  /* 0xfffffffc00f08947 */ /* 0x004fea000383ffff */
[----:B------:R-:W-:Y:S05]  /*8860*/  BRA `(.L_x_134) ;  /* 0xffffffa8006c7947 */ /* 0x000fea000383ffff */
.L_x_56:
[----:B------:R-:W-:Y:S07]  /*8870*/  MOV R0, UR19 ;  /* 0x0000001300007c02 */ /* 0x000fee0008000f00 */
.L_x_135:
[----:B-1----:R1:W2:Y:S02]  /*8880*/  SYNCS.PHASECHK.TRANS64.TRYWAIT P0, [R0+URZ], R2 ;  /* 0x00000002000075a7 */ /* 0x0022a400080011ff */
[----:B--2---:R-:W-:Y:S05]  /*8890*/  @!P0 NANOSLEEP.SYNCS 0x989680 ;  /* 0x009896800000895d */ /* 0x004fea0003900000 */
[----:B------:R-:W2:Y:S02]  /*88a0*/  @!P0 SYNCS.PHASECHK.TRANS64 P0, [R0+URZ], R2 ;  /* 0x00000002000085a7 */ /* 0x000ea400080010ff */
[----:B--2---:R-:W-:Y:S05]  /*88b0*/  @!P0 BRA `(.L_x_135) ;  /* 0xfffffffc00f08947 */ /* 0x004fea000383ffff */
[----:B------:R-:W-:Y:S05]  /*88c0*/  BRA `(.L_x_55) ;  /* 0xffffffa800887947 */ /* 0x000fea000383ffff */
.L_x_59:
[----:B------:R-:W-:-:S07]  /*88d0*/  MOV R0, UR5 ;  /* 0x0000000500007c02 */ /* 0x000fce0008000f00 */
.L_x_136:
[----:B--2---:R2:W3:Y:S02]  /*88e0*/  SYNCS.PHASECHK.TRANS64.TRYWAIT P0, [R0+URZ], R2 ;  /* 0x00000002000075a7 */ /* 0x0044e400080011ff */
[----:B---3--:R-:W-:Y:S05]  /*88f0*/  @!P0 NANOSLEEP.SYNCS 0x989680 ;  /* 0x009896800000895d */ /* 0x008fea0003900000 */
[----:B------:R-:W3:Y:S02]  /*8900*/  @!P0 SYNCS.PHASECHK.TRANS64 P0, [R0+URZ], R2 ;  /* 0x00000002000085a7 */ /* 0x000ee400080010ff */
[----:B---3--:R-:W-:Y:S05]  /*8910*/  @!P0 BRA `(.L_x_136) ;  /* 0xfffffffc00f08947 */ /* 0x008fea000383ffff */
[----:B------:R-:W-:Y:S05]  /*8920*/  BRA `(.L_x_137) ;  /* 0xffffffac00b47947 */ /* 0x000fea000383ffff */
.L_x_60:
[----:B------:R-:W-:-:S07]  /*8930*/  MOV R0, UR5 ;  /* 0x0000000500007c02 */ /* 0x000fce0008000f00 */
.L_x_138:
[----:B--2---:R2:W3:Y:S02]  /*8940*/  SYNCS.PHASECHK.TRANS64.TRYWAIT P0, [R0+URZ], R3 ;  /* 0x00000003000075a7 */ /* 0x0044e400080011ff */
[----:B---3--:R-:W-:Y:S05]  /*8950*/  @!P0 NANOSLEEP.SYNCS 0x989680 ;  /* 0x009896800000895d */ /* 0x008fea0003900000 */
[----:B------:R-:W3:Y:S02]  /*8960*/  @!P0 SYNCS.PHASECHK.TRANS64 P0, [R0+URZ], R3 ;  /* 0x00000003000085a7 */ /* 0x000ee400080010ff */
[----:B---3--:R-:W-:Y:S05]  /*8970*/  @!P0 BRA `(.L_x_138) ;  /* 0xfffffffc00f08947 */ /* 0x008fea000383ffff */
[----:B------:R-:W-:Y:S05]  /*8980*/  BRA `(.L_x_139) ;  /* 0xffffffac00c07947 */ /* 0x000fea000383ffff */
.L_x_61:
[----:B------:R-:W-:-:S07]  /*8990*/  MOV R0, UR5 ;  /* 0x0000000500007c02 */ /* 0x000fce0008000f00 */
.L_x_140:
[----:B--2---:R2:W3:Y:S02]  /*89a0*/  SYNCS.PHASECHK.TRANS64.TRYWAIT P0, [R0+URZ], R3 ;  /* 0x00000003000075a7 */ /* 0x0044e400080011ff */
[----:B---3--:R-:W-:Y:S05]  /*89b0*/  @!P0 NANOSLEEP.SYNCS 0x989680 ;  /* 0x009896800000895d */ /* 0x008fea0003900000 */
[----:B------:R-:W3:Y:S02]  /*89c0*/  @!P0 SYNCS.PHASECHK.TRANS64 P0, [R0+URZ], R3 ;  /* 0x00000003000085a7 */ /* 0x000ee400080010ff */
[----:B---3--:R-:W-:Y:S05]  /*89d0*/  @!P0 BRA `(.L_x_140) ;  /* 0xfffffffc00f08947 */ /* 0x008fea000383ffff */
[----:B------:R-:W-:Y:S05]  /*89e0*/  BRA `(.L_x_141) ;  /* 0xffffffac00cc7947 */ /* 0x000fea000383ffff */
.L_x_62:
[----:B--2---:R-:W-:-:S07]  /*89f0*/  MOV R0, UR6 ;  /* 0x0000000600007c02 */ /* 0x004fce0008000f00 */
.L_x_142:
[----:B--2---:R2:W3:Y:S02]  /*8a00*/  SYNCS.PHASECHK.TRANS64.TRYWAIT P0, [R0+URZ], R2 ;  /* 0x00000002000075a7 */ /* 0x0044e400080011ff */
[----:B---3--:R-:W-:Y:S05]  /*8a10*/  @!P0 NANOSLEEP.SYNCS 0x989680 ;  /* 0x009896800000895d */ /* 0x008fea0003900000 */
[----:B------:R-:W3:Y:S02]  /*8a20*/  @!P0 SYNCS.PHASECHK.TRANS64 P0, [R0+URZ], R2 ;  /* 0x00000002000085a7 */ /* 0x000ee400080010ff */
[----:B---3--:R-:W-:Y:S05]  /*8a30*/  @!P0 BRA `(.L_x_142) ;  /* 0xfffffffc00f08947 */ /* 0x008fea000383ffff */
[----:B------:R-:W-:Y:S05]  /*8a40*/  BRA `(.L_x_143) ;  /* 0xffffffac00d87947 */ /* 0x000fea000383ffff */
.L_x_67:
[----:B--2---:R2:W3:Y:S02]  /*8a50*/  SYNCS.PHASECHK.TRANS64.TRYWAIT P0, [R0+URZ+0x70], R2 ;  /* 0x00007002000075a7 */ /* 0x0044e400080011ff */
[----:B---3--:R-:W-:Y:S05]  /*8a60*/  @!P0 NANOSLEEP.SYNCS 0x989680 ;  /* 0x009896800000895d */ /* 0x008fea0003900000 */
[----:B------:R-:W3:Y:S02]  /*8a70*/  @!P0 SYNCS.PHASECHK.TRANS64 P0, [R0+URZ+0x70], R2 ;  /* 0x00007002000085a7 */ /* 0x000ee400080010ff */
[----:B---3--:R-:W-:Y:S05]  /*8a80*/  @!P0 BRA `(.L_x_67) ;  /* 0xfffffffc00f08947 */ /* 0x008fea000383ffff */
[----:B------:R-:W-:Y:S05]  /*8a90*/  BRA `(.L_x_144) ;  /* 0xffffffb000e07947 */ /* 0x000fea000383ffff */
.L_x_70:
[----:B------:R-:W-:Y:S07]  /*8aa0*/  MOV R0, UR7 ;  /* 0x0000000700007c02 */ /* 0x000fee0008000f00 */
.L_x_145:
[----:B--2---:R2:W3:Y:S02]  /*8ab0*/  SYNCS.PHASECHK.TRANS64.TRYWAIT P0, [R0+URZ+0x68], R2 ;  /* 0x00006802000075a7 */ /* 0x0044e400080011ff */
[----:B---3--:R-:W-:Y:S05]  /*8ac0*/  @!P0 NANOSLEEP.SYNCS 0x989680 ;  /* 0x009896800000895d */ /* 0x008fea0003900000 */
[----:B------:R-:W3:Y:S02]  /*8ad0*/  @!P0 SYNCS.PHASECHK.TRANS64 P0, [R0+URZ+0x68], R2 ;  /* 0x00006802000085a7 */ /* 0x000ee400080010ff */
[----:B---3--:R-:W-:Y:S05]  /*8ae0*/  @!P0 BRA `(.L_x_145) ;  /* 0xfffffffc00f08947 */ /* 0x008fea000383ffff */
[----:B------:R-:W-:Y:S05]  /*8af0*/  BRA `(.L_x_69) ;  /* 0xffffffb400c07947 */ /* 0x000fea000383ffff */
.L_x_73:
[----:B------:R-:W-:Y:S07]  /*8b00*/  MOV R0, UR7 ;  /* 0x0000000700007c02 */ /* 0x000fee0008000f00 */
.L_x_146:
[----:B-1----:R1:W2:Y:S02]  /*8b10*/  SYNCS.PHASECHK.TRANS64.TRYWAIT P0, [R0+URZ+0x48], R14 ;  /* 0x0000480e000075a7 */ /* 0x0022a400080011ff */
[----:B--2---:R-:W-:Y:S05]  /*8b20*/  @!P0 NANOSLEEP.SYNCS 0x989680 ;  /* 0x009896800000895d */ /* 0x004fea0003900000 */
[----:B------:R-:W2:Y:S02]  /*8b30*/  @!P0 SYNCS.PHASECHK.TRANS64 P0, [R0+URZ+0x48], R14 ;  /* 0x0000480e000085a7 */ /* 0x000ea400080010ff */
[----:B--2---:R-:W-:Y:S05]  /*8b40*/  @!P0 BRA `(.L_x_146) ;  /* 0xfffffffc00f08947 */ /* 0x004fea000383ffff */
[----:B------:R-:W-:Y:S05]  /*8b50*/  BRA `(.L_x_147) ;  /* 0xffffffb800387947 */ /* 0x000fea000383ffff */
.L_x_74:
[----:B------:R-:W-:Y:S07]  /*8b60*/  MOV R0, UR7 ;  /* 0x0000000700007c02 */ /* 0x000fee0008000f00 */
.L_x_148:
[----:B-1----:R1:W2:Y:S02]  /*8b70*/  SYNCS.PHASECHK.TRANS64.TRYWAIT P0, [R0+URZ+0x50], R14 ;  /* 0x0000500e000075a7 */ /* 0x0022a400080011ff */
[----:B--2---:R-:W-:Y:S05]  /*8b80*/  @!P0 NANOSLEEP.SYNCS 0x989680 ;  /* 0x009896800000895d */ /* 0x004fea0003900000 */
[----:B------:R-:W2:Y:S02]  /*8b90*/  @!P0 SYNCS.PHASECHK.TRANS64 P0, [R0+URZ+0x50], R14 ;  /* 0x0000500e000085a7 */ /* 0x000ea400080010ff */
[----:B--2---:R-:W-:Y:S05]  /*8ba0*/  @!P0 BRA `(.L_x_148) ;  /* 0xfffffffc00f08947 */ /* 0x004fea000383ffff */
[----:B------:R-:W-:Y:S05]  /*8bb0*/  BRA `(.L_x_149) ;  /* 0xffffffb800747947 */ /* 0x000fea000383ffff */
.L_x_75:
[----:B------:R-:W-:Y:S07]  /*8bc0*/  MOV R0, UR7 ;  /* 0x0000000700007c02 */ /* 0x000fee0008000f00 */
.L_x_150:
[----:B-1----:R1:W2:Y:S02]  /*8bd0*/  SYNCS.PHASECHK.TRANS64.TRYWAIT P0, [R0+URZ+0x58], R14 ;  /* 0x0000580e000075a7 */ /* 0x0022a400080011ff */
[----:B--2---:R-:W-:Y:S05]  /*8be0*/  @!P0 NANOSLEEP.SYNCS 0x989680 ;  /* 0x009896800000895d */ /* 0x004fea0003900000 */
[----:B------:R-:W2:Y:S02]  /*8bf0*/  @!P0 SYNCS.PHASECHK.TRANS64 P0, [R0+URZ+0x58], R14 ;  /* 0x0000580e000085a7 */ /* 0x000ea400080010ff */
[----:B--2---:R-:W-:Y:S05]  /*8c00*/  @!P0 BRA `(.L_x_150) ;  /* 0xfffffffc00f08947 */ /* 0x004fea000383ffff */
[----:B------:R-:W-:Y:S05]  /*8c10*/  BRA `(.L_x_151) ;  /* 0xffffffb800f87947 */ /* 0x000fea000383ffff */
.L_x_77:
[----:B------:R-:W-:-:S07]  /*8c20*/  MOV R0, UR7 ;  /* 0x0000000700007c02 */ /* 0x000fce0008000f00 */
.L_x_152:
[----:B-1----:R1:W3:Y:S02]  /*8c30*/  SYNCS.PHASECHK.TRANS64.TRYWAIT P0, [R0+URZ+0x48], R2 ;  /* 0x00004802000075a7 */ /* 0x0022e400080011ff */
[----:B---3--:R-:W-:Y:S05]  /*8c40*/  @!P0 NANOSLEEP.SYNCS 0x989680 ;  /* 0x009896800000895d */ /* 0x008fea0003900000 */
[----:B------:R-:W3:Y:S02]  /*8c50*/  @!P0 SYNCS.PHASECHK.TRANS64 P0, [R0+URZ+0x48], R2 ;  /* 0x00004802000085a7 */ /* 0x000ee400080010ff */
[----:B---3--:R-:W-:Y:S05]  /*8c60*/  @!P0 BRA `(.L_x_152) ;  /* 0xfffffffc00f08947 */ /* 0x008fea000383ffff */
[----:B------:R-:W-:Y:S05]  /*8c70*/  BRA `(.L_x_153) ;  /* 0xffffffbc00687947 */ /* 0x000fea000383ffff */
.L_x_78:
[----:B-1----:R-:W-:-:S07]  /*8c80*/  MOV R0, UR7 ;  /* 0x0000000700007c02 */ /* 0x002fce0008000f00 */
.L_x_154:
[----:B-1----:R1:W3:Y:S02]  /*8c90*/  SYNCS.PHASECHK.TRANS64.TRYWAIT P0, [R0+URZ+0x50], R2 ;  /* 0x00005002000075a7 */ /* 0x0022e400080011ff */
[----:B---3--:R-:W-:Y:S05]  /*8ca0*/  @!P0 NANOSLEEP.SYNCS 0x989680 ;  /* 0x009896800000895d */ /* 0x008fea0003900000 */
[----:B------:R-:W3:Y:S02]  /*8cb0*/  @!P0 SYNCS.PHASECHK.TRANS64 P0, [R0+URZ+0x50], R2 ;  /* 0x00005002000085a7 */ /* 0x000ee400080010ff */
[----:B---3--:R-:W-:Y:S05]  /*8cc0*/  @!P0 BRA `(.L_x_154) ;  /* 0xfffffffc00f08947 */ /* 0x008fea000383ffff */
[----:B------:R-:W-:Y:S05]  /*8cd0*/  BRA `(.L_x_155) ;  /* 0xffffffbc00587947 */ /* 0x000fea000383ffff */
.L_x_80:
[----:B--2---:R2:W4:Y:S02]  /*8ce0*/  SYNCS.PHASECHK.TRANS64.TRYWAIT P0, [R0+URZ+0x70], R2 ;  /* 0x00007002000075a7 */ /* 0x00452400080011ff */
[----:B----4-:R-:W-:Y:S05]  /*8cf0*/  @!P0 NANOSLEEP.SYNCS 0x989680 ;  /* 0x009896800000895d */ /* 0x010fea0003900000 */
[----:B------:R-:W4:Y:S02]  /*8d00*/  @!P0 SYNCS.PHASECHK.TRANS64 P0, [R0+URZ+0x70], R2 ;  /* 0x00007002000085a7 */ /* 0x000f2400080010ff */
[----:B----4-:R-:W-:Y:S05]  /*8d10*/  @!P0 BRA `(.L_x_80) ;  /* 0xfffffffc00f08947 */ /* 0x010fea000383ffff */
[----:B------:R-:W-:Y:S05]  /*8d20*/  BRA `(.L_x_156) ;  /* 0xffffffc000247947 */ /* 0x000fea000383ffff */
.L_x_90:
[----:B-1----:R1:W3:Y:S02]  /*8d30*/  SYNCS.PHASECHK.TRANS64.TRYWAIT P1, [R2+URZ+0x30], R0 ;  /* 0x00003000020075a7 */ /* 0x0022e400080211ff */
[----:B---3--:R-:W-:Y:S05]  /*8d40*/  @!P1 NANOSLEEP.SYNCS 0x989680 ;  /* 0x009896800000995d */ /* 0x008fea0003900000 */
[----:B------:R-:W3:Y:S02]  /*8d50*/  @!P1 SYNCS.PHASECHK.TRANS64 P1, [R2+URZ+0x30], R0 ;  /* 0x00003000020095a7 */ /* 0x000ee400080210ff */
[----:B---3--:R-:W-:Y:S05]  /*8d60*/  @!P1 BRA `(.L_x_90) ;  /* 0xfffffffc00f09947 */ /* 0x008fea000383ffff */
[----:B------:R-:W-:Y:S05]  /*8d70*/  BRA `(.L_x_89) ;  /* 0xffffffcc002c7947 */ /* 0x000fea000383ffff */
.L_x_92:
[----:B-1----:R1:W2:Y:S02]  /*8d80*/  SYNCS.PHASECHK.TRANS64.TRYWAIT P0, [R114+URZ+0x90], R3 ;  /* 0x00009003720075a7 */ /* 0x0022a400080011ff */
[----:B--2---:R-:W-:Y:S05]  /*8d90*/  @!P0 NANOSLEEP.SYNCS 0x989680 ;  /* 0x009896800000895d */ /* 0x004fea0003900000 */
[----:B------:R-:W2:Y:S02]  /*8da0*/  @!P0 SYNCS.PHASECHK.TRANS64 P0, [R114+URZ+0x90], R3 ;  /* 0x00009003720085a7 */ /* 0x000ea400080010ff */
[----:B--2---:R-:W-:Y:S05]  /*8db0*/  @!P0 BRA `(.L_x_92) ;  /* 0xfffffffc00f08947 */ /* 0x004fea000383ffff */
[----:B------:R-:W-:Y:S05]  /*8dc0*/  BRA `(.L_x_91) ;  /* 0xffffffcc00807947 */ /* 0x000fea000383ffff */
.L_x_102:
[----:B-1----:R1:W2:Y:S02]  /*8dd0*/  SYNCS.PHASECHK.TRANS64.TRYWAIT P0, [R3+URZ+0x30], R2 ;  /* 0x00003002030075a7 */ /* 0x0022a400080011ff */
[----:B--2---:R-:W-:Y:S05]  /*8de0*/  @!P0 NANOSLEEP.SYNCS 0x989680 ;  /* 0x009896800000895d */ /* 0x004fea0003900000 */
[----:B------:R-:W2:Y:S02]  /*8df0*/  @!P0 SYNCS.PHASECHK.TRANS64 P0, [R3+URZ+0x30], R2 ;  /* 0x00003002030085a7 */ /* 0x000ea400080010ff */
[----:B--2---:R-:W-:Y:S05]  /*8e00*/  @!P0 BRA `(.L_x_102) ;  /* 0xfffffffc00f08947 */ /* 0x004fea000383ffff */
[----:B------:R-:W-:Y:S05]  /*8e10*/  BRA `(.L_x_101) ;  /* 0xffffffd800847947 */ /* 0x000fea000383ffff */
.L_x_112:
[----:B-1----:R1:W2:Y:S02]  /*8e20*/  SYNCS.PHASECHK.TRANS64.TRYWAIT P0, [R2+URZ+0x30], R4 ;  /* 0x00003004020075a7 */ /* 0x0022a400080011ff */
[----:B--2---:R-:W-:Y:S05]  /*8e30*/  @!P0 NANOSLEEP.SYNCS 0x989680 ;  /* 0x009896800000895d */ /* 0x004fea0003900000 */
[----:B------:R-:W2:Y:S02]  /*8e40*/  @!P0 SYNCS.PHASECHK.TRANS64 P0, [R2+URZ+0x30], R4 ;  /* 0x00003004020085a7 */ /* 0x000ea400080010ff */
[----:B--2---:R-:W-:Y:S05]  /*8e50*/  @!P0 BRA `(.L_x_112) ;  /* 0xfffffffc00f08947 */ /* 0x004fea000383ffff */
[----:B------:R-:W-:Y:S05]  /*8e60*/  BRA `(.L_x_111) ;  /* 0xffffffe400ec7947 */ /* 0x000fea000383ffff */
        .weak           $__internal_0_$__cuda_sm10x_tcgen05_guardrail_trap_col_being_dealloced_not_returned_by_alloc
        .type           $__internal_0_$__cuda_sm10x_tcgen05_guardrail_trap_col_being_dealloced_not_returned_by_alloc,@function
        .size           $__internal_0_$__cuda_sm10x_tcgen05_guardrail_trap_col_being_dealloced_not_returned_by_alloc,($__internal_1_$__cuda_sm10x_tcgen05_guardrail_trap_phase_invalid_during_alloc - $__internal_0_$__cuda_sm10x_tcgen05_guardrail_trap_col_being_dealloced_not_returned_by_alloc)
$__internal_0_$__cuda_sm10x_tcgen05_guardrail_trap_col_being_dealloced_not_returned_by_alloc:
[----:B------:R-:W-:Y:S05]  /*8e70*/  BPT.TRAP 0x1 ;  /* 0x000000040000795c */ /* 0x000fea0000300000 */
[----:B------:R-:W-:-:S04]  /*8e80*/  HFMA2 R3, -RZ, RZ, 0, 0 ;  /* 0x00000000ff037431 */ /* 0x000fc800000001ff */
[----:B------:R-:W-:Y:S05]  /*8e90*/  RET.REL.NODEC R2 `(_ZN7cutlass13device_kernelINS_4gemm6kernel13GemmUniversalIN4cute5tupleIJiiiiEEENS1_10collective13CollectiveMmaINS1_35MainloopSm100TmaUmmaWarpSpecializedILi3ELi2ELi4ENS5_IJNS4_1CILi1EEESB_SB_EEEEENS5_IJNSA_ILi64EEENSA_ILi192EEENSA_ILi256EEEEEENS_12float_e4m3_tENS5_IJlSB_lEEESI_SJ_NS4_8TiledMMAINS4_8MMA_AtomIJNS4_10MMA_TraitsINS4_19SM100_MMA_F8F6F4_SSEJSI_SI_fSE_SF_NS4_17integral_constantINS4_4UMMA5MajorELSQ_0EEESR_NSO_INSP_7ScaleInELSS_0EEEST_EEEEEENS4_6LayoutISC_NS5_IJNSA_ILi0EEESX_SX_EEEEENS5_IJNS4_10UnderscoreES10_S10_EEEEENS4_13SM90_TMA_LOADENS4_14ComposedLayoutINS4_7SwizzleILi3ELi4ELi3EEENS4_18smem_ptr_flag_bitsILi8EEENSW_INS5_IJNSA_ILi8EEENSA_ILi128EEEEEENS5_IJS1A_SB_EEEEEEEvNS4_8identityES13_S1E_vS1F_EENS_8epilogue10collective18CollectiveEpilogueINS1H_23Sm100TmaWarpSpecializedILi3ELi2ELi32ELb0ELb0EEEJSH_NS5_IJNSW_ISE_SB_EES1M_EEESI_SJ_SI_SJ_NS1H_6fusion15FusionCallbacksIS1L_NS1O_17LinearCombinationISI_fSI_fLNS_15FloatRoundStyleE2EEESH_S1N_JEEENS4_5SM1004TMEM4LOAD26SM100_TMEM_LOAD_16dp32b32xES13_NS14_INS15_ILi2ELi4ELi3EEES18_NSW_INS5_IJS19_SE_EEENS5_IJSE_SB_EEEEEEENS4_39AutoVectorizingCopyWithAssumedAlignmentILi128EEENS4_14SM90_TMA_STOREES22_S24_S24_EEEvvEEEEvNT_6ParamsE) ;  /* 0xffffff7002587950 */ /* 0x000fea0003c3ffff */
        .weak           $__internal_1_$__cuda_sm10x_tcgen05_guardrail_trap_phase_invalid_during_alloc
        .type           $__internal_1_$__cuda_sm10x_tcgen05_guardrail_trap_phase_invalid_during_alloc,@function
        .size           $__internal_1_$__cuda_sm10x_tcgen05_guardrail_trap_phase_invalid_during_alloc,($__internal_2_$__cuda_sm10x_tcgen05_guardrail_trap_unallocated_columns_being_dealloced - $__internal_1_$__cuda_sm10x_tcgen05_guardrail_trap_phase_invalid_during_alloc)
$__internal_1_$__cuda_sm10x_tcgen05_guardrail_trap_phase_invalid_during_alloc:
[----:B------:R-:W-:Y:S05]  /*8ea0*/  BPT.TRAP 0x1 ;  /* 0x000000040000795c */ /* 0x000fea0000300000 */
[----:B------:R-:W-:-:S04]  /*8eb0*/  MOV R3, 0x0 ;  /* 0x0000000000037802 */ /* 0x000fc80000000f00 */
[----:B------:R-:W-:Y:S05]  /*8ec0*/  RET.REL.NODEC R2 `(_ZN7cutlass13device_kernelINS_4gemm6kernel13GemmUniversalIN4cute5tupleIJiiiiEEENS1_10collective13CollectiveMmaINS1_35MainloopSm100TmaUmmaWarpSpecializedILi3ELi2ELi4ENS5_IJNS4_1CILi1EEESB_SB_EEEEENS5_IJNSA_ILi64EEENSA_ILi192EEENSA_ILi256EEEEEENS_12float_e4m3_tENS5_IJlSB_lEEESI_SJ_NS4_8TiledMMAINS4_8MMA_AtomIJNS4_10MMA_TraitsINS4_19SM100_MMA_F8F6F4_SSEJSI_SI_fSE_SF_NS4_17integral_constantINS4_4UMMA5MajorELSQ_0EEESR_NSO_INSP_7ScaleInELSS_0EEEST_EEEEEENS4_6LayoutISC_NS5_IJNSA_ILi0EEESX_SX_EEEEENS5_IJNS4_10UnderscoreES10_S10_EEEEENS4_13SM90_TMA_LOADENS4_14ComposedLayoutINS4_7SwizzleILi3ELi4ELi3EEENS4_18smem_ptr_flag_bitsILi8EEENSW_INS5_IJNSA_ILi8EEENSA_ILi128EEEEEENS5_IJS1A_SB_EEEEEEEvNS4_8identityES13_S1E_vS1F_EENS_8epilogue10collective18CollectiveEpilogueINS1H_23Sm100TmaWarpSpecializedILi3ELi2ELi32ELb0ELb0EEEJSH_NS5_IJNSW_ISE_SB_EES1M_EEESI_SJ_SI_SJ_NS1H_6fusion15FusionCallbacksIS1L_NS1O_17LinearCombinationISI_fSI_fLNS_15FloatRoundStyleE2EEESH_S1N_JEEENS4_5SM1004TMEM4LOAD26SM100_TMEM_LOAD_16dp32b32xES13_NS14_INS15_ILi2ELi4ELi3EEES18_NSW_INS5_IJS19_SE_EEENS5_IJSE_SB_EEEEEEENS4_39AutoVectorizingCopyWithAssumedAlignmentILi128EEENS4_14SM90_TMA_STOREES22_S24_S24_EEEvvEEEEvNT_6ParamsE) ;  /* 0xffffff70024c7950 */ /* 0x000fea0003c3ffff */
        .weak           $__internal_2_$__cuda_sm10x_tcgen05_guardrail_trap_unallocated_columns_being_dealloced
        .type           $__internal_2_$__cuda_sm10x_tcgen05_guardrail_trap_unallocated_columns_being_dealloced,@function
        .size           $__internal_2_$__cuda_sm10x_tcgen05_guardrail_trap_unallocated_columns_being_dealloced,(.L_x_158 - $__internal_2_$__cuda_sm10x_tcgen05_guardrail_trap_unallocated_columns_being_dealloced)
$__internal_2_$__cuda_sm10x_tcgen05_guardrail_trap_unallocated_columns_being_dealloced:
[----:B------:R-:W-:Y:S05]  /*8ed0*/  BPT.TRAP 0x1 ;  /* 0x000000040000795c */ /* 0x000fea0000300000 */
[----:B------:R-:W-:-:S04]  /*8ee0*/  HFMA2 R3, -RZ, RZ, 0, 0 ;  /* 0x00000000ff037431 */ /* 0x000fc800000001ff */
[----:B------:R-:W-:Y:S05]  /*8ef0*/  RET.REL.NODEC R2 `(_ZN7cutlass13device_kernelINS_4gemm6kernel13GemmUniversalIN4cute5tupleIJiiiiEEENS1_10collective13CollectiveMmaINS1_35MainloopSm100TmaUmmaWarpSpecializedILi3ELi2ELi4ENS5_IJNS4_1CILi1EEESB_SB_EEEEENS5_IJNSA_ILi64EEENSA_ILi192EEENSA_ILi256EEEEEENS_12float_e4m3_tENS5_IJlSB_lEEESI_SJ_NS4_8TiledMMAINS4_8MMA_AtomIJNS4_10MMA_TraitsINS4_19SM100_MMA_F8F6F4_SSEJSI_SI_fSE_SF_NS4_17integral_constantINS4_4UMMA5MajorELSQ_0EEESR_NSO_INSP_7ScaleInELSS_0EEEST_EEEEEENS4_6LayoutISC_NS5_IJNSA_ILi0EEESX_SX_EEEEENS5_IJNS4_10UnderscoreES10_S10_EEEEENS4_13SM90_TMA_LOADENS4_14ComposedLayoutINS4_7SwizzleILi3ELi4ELi3EEENS4_18smem_ptr_flag_bitsILi8EEENSW_INS5_IJNSA_ILi8EEENSA_ILi128EEEEEENS5_IJS1A_SB_EEEEEEEvNS4_8identityES13_S1E_vS1F_EENS_8epilogue10collective18CollectiveEpilogueINS1H_23Sm100TmaWarpSpecializedILi3ELi2ELi32ELb0ELb0EEEJSH_NS5_IJNSW_ISE_SB_EES1M_EEESI_SJ_SI_SJ_NS1H_6fusion15FusionCallbacksIS1L_NS1O_17LinearCombinationISI_fSI_fLNS_15FloatRoundStyleE2EEESH_S1N_JEEENS4_5SM1004TMEM4LOAD26SM100_TMEM_LOAD_16dp32b32xES13_NS14_INS15_ILi2ELi4ELi3EEES18_NSW_INS5_IJS19_SE_EEENS5_IJSE_SB_EEEEEEENS4_39AutoVectorizingCopyWithAssumedAlignmentILi128EEENS4_14SM90_TMA_STOREES22_S24_S24_EEEvvEEEEvNT_6ParamsE) ;  /* 0xffffff7002407950 */ /* 0x000fea0003c3ffff */
.L_x_157:
[----:B------:R-:W-:-:S00]  /*8f00*/  BRA `(.L_x_157) ;  /* 0xfffffffc00fc7947 */ /* 0x000fc0000383ffff */
[----:B------:R-:W-:-:S00]  /*8f10*/  NOP ;  /* 0x0000000000007918 */ /* 0x000fc00000000000 */
        /* <DEDUP_REMOVED lines=14> */
.L_x_158:


//--------------------- .nv.global.init           --------------------------
	.section	.nv.global.init,"aw",@progbits
.nv.global.init:
	.type		$str$27,@object
	.size		$str$27,($str$28 - $str$27)
$str$27:
        /*0000*/ 	.byte	0x28, 0x61, 0x64, 0x64, 0x72, 0x65, 0x73, 0x73, 0x20, 0x26, 0x20, 0x6d, 0x61, 0x73, 0x6b, 0x29
        /*0010*/ 	.byte	0x20, 0x3d, 0x3d, 0x20, 0x30, 0x00
	.type		$str$28,@object
	.size		$str$28,($str$26 - $str$28)
$str$28:
        /*0016*/ 	.byte	0x2f, 0x74, 0x6d, 0x70, 0x2f, 0x63, 0x75, 0x74, 0x6c, 0x61, 0x73, 0x73, 0x5f, 0x73, 0x77, 0x65
        /*0026*/ 	.byte	0x65, 0x70, 0x5f, 0x73, 0x72, 0x63, 0x2f, 0x69, 0x6e, 0x63, 0x6c, 0x75, 0x64, 0x65, 0x2f, 0x63
        /*0036*/ 	.byte	0x75, 0x74, 0x65, 0x2f, 0x70, 0x6f, 0x69, 0x6e, 0x74, 0x65, 0x72, 0x5f, 0x66, 0x6c, 0x61, 0x67
        /*0046*/ 	.byte	0x67, 0x65, 0x64, 0x2e, 0x68, 0x70, 0x70, 0x00
	.type		$str$26,@object
	.size		$str$26,($str$25 - $str$26)
$str$26:
        /*004e*/ 	.byte	0x2f, 0x74, 0x6d, 0x70, 0x2f, 0x63, 0x75, 0x74, 0x6c, 0x61, 0x73, 0x73, 0x5f, 0x73, 0x77, 0x65
        /*005e*/ 	.byte	0x65, 0x70, 0x5f, 0x73, 0x72, 0x63, 0x2f, 0x69, 0x6e, 0x63, 0x6c, 0x75, 0x64, 0x65, 0x2f, 0x63
        /*006e*/ 	.byte	0x75, 0x74, 0x65, 0x2f, 0x61, 0x74, 0x6f, 0x6d, 0x2f, 0x63, 0x6f, 0x70, 0x79, 0x5f, 0x74, 0x72
        /*007e*/ 	.byte	0x61, 0x69, 0x74, 0x73, 0x5f, 0x73, 0x6d, 0x31, 0x30, 0x30, 0x2e, 0x68, 0x70, 0x70, 0x00
	.type		$str$25,@object
	.size		$str$25,(__unnamed_1 - $str$25)
$str$25:
        /*008d*/ 	.byte	0x28, 0x28, 0x75, 0x69, 0x6e, 0x74, 0x33, 0x32, 0x5f, 0x74, 0x28, 0x74, 0x68, 0x72, 0x65, 0x61
        /*009d*/ 	.byte	0x64, 0x49, 0x64, 0x78, 0x2e, 0x78, 0x29, 0x20, 0x2f, 0x20, 0x33, 0x32, 0x29, 0x20, 0x25, 0x20
        /*00ad*/ 	.byte	0x34, 0x29, 0x20, 0x3d, 0x3d, 0x20, 0x28, 0x28, 0x28, 0x74, 0x6d, 0x65, 0x6d, 0x5f, 0x61, 0x64
        /*00bd*/ 	.byte	0x64, 0x72, 0x20, 0x3e, 0x3e, 0x20, 0x31, 0x36, 0x29, 0x20, 0x2f, 0x20, 0x33, 0x32, 0x29, 0x20
        /*00cd*/ 	.byte	0x25, 0x20, 0x34, 0x29, 0x00
	.type		__unnamed_1,@object
	.size		__unnamed_1,(__unnamed_2 - __unnamed_1)
__unnamed_1:
        /*00d2*/ 	.byte	0x61, 0x75, 0x74, 0x6f, 0x20, 0x63, 0x75, 0x74, 0x65, 0x3a, 0x3a, 0x61, 0x73, 0x5f, 0x70, 0x6f
        /* <DEDUP_REMOVED lines=24> */
        /*0262*/ 	.byte	0x3c, 0x34, 0x30, 0x39, 0x36, 0x3e, 0x3e, 0x3e, 0x3e, 0x5d, 0x00
	.type		__unnamed_2,@object
	.size		__unnamed_2,(__unnamed_3 - __unnamed_2)
__unnamed_2:
        /* <DEDUP_REMOVED lines=26> */
	.type		__unnamed_3,@object
	.size		__unnamed_3,(.L_3 - __unnamed_3)
__unnamed_3:
        /* <DEDUP_REMOVED lines=40> */
        /*0688*/ 	.byte	0x74, 0x65, 0x3a, 0x3a, 0x43, 0x3c, 0x30, 0x3e, 0x3e, 0x3e, 0x3e, 0x5d, 0x00
.L_3:


//--------------------- .nv.shared._ZN7cutlass13device_kernelINS_4gemm6kernel13GemmUniversalIN4cute5tupleIJiiiiEEENS1_10collective13CollectiveMmaINS1_35MainloopSm100TmaUmmaWarpSpecializedILi3ELi2ELi4ENS5_IJNS4_1CILi1EEESB_SB_EEEEENS5_IJNSA_ILi64EEENSA_ILi192EEENSA_ILi256EEEEEENS_12float_e4m3_tENS5_IJlSB_lEEESI_SJ_NS4_8TiledMMAINS4_8MMA_AtomIJNS4_10MMA_TraitsINS4_19SM100_MMA_F8F6F4_SSEJSI_SI_fSE_SF_NS4_17integral_constantINS4_4UMMA5MajorELSQ_0EEESR_NSO_INSP_7ScaleInELSS_0EEEST_EEEEEENS4_6LayoutISC_NS5_IJNSA_ILi0EEESX_SX_EEEEENS5_IJNS4_10UnderscoreES10_S10_EEEEENS4_13SM90_TMA_LOADENS4_14ComposedLayoutINS4_7SwizzleILi3ELi4ELi3EEENS4_18smem_ptr_flag_bitsILi8EEENSW_INS5_IJNSA_ILi8EEENSA_ILi128EEEEEENS5_IJS1A_SB_EEEEEEEvNS4_8identityES13_S1E_vS1F_EENS_8epilogue10collective18CollectiveEpilogueINS1H_23Sm100TmaWarpSpecializedILi3ELi2ELi32ELb0ELb0EEEJSH_NS5_IJNSW_ISE_SB_EES1M_EEESI_SJ_SI_SJ_NS1H_6fusion15FusionCallbacksIS1L_NS1O_17LinearCombinationISI_fSI_fLNS_15FloatRoundStyleE2EEESH_S1N_JEEENS4_5SM1004TMEM4LOAD26SM100_TMEM_LOAD_16dp32b32xES13_NS14_INS15_ILi2ELi4ELi3EEES18_NSW_INS5_IJS19_SE_EEENS5_IJSE_SB_EEEEEEENS4_39AutoVectorizingCopyWithAssumedAlignmentILi128EEENS4_14SM90_TMA_STOREES22_S24_S24_EEEvvEEEEvNT_6ParamsE --------------------------
	.section	.nv.shared._ZN7cutlass13device_kernelINS_4gemm6kernel13GemmUniversalIN4cute5tupleIJiiiiEEENS1_10collective13CollectiveMmaINS1_35MainloopSm100TmaUmmaWarpSpecializedILi3ELi2ELi4ENS5_IJNS4_1CILi1EEESB_SB_EEEEENS5_IJNSA_ILi64EEENSA_ILi192EEENSA_ILi256EEEEEENS_12float_e4m3_tENS5_IJlSB_lEEESI_SJ_NS4_8TiledMMAINS4_8MMA_AtomIJNS4_10MMA_TraitsINS4_19SM100_MMA_F8F6F4_SSEJSI_SI_fSE_SF_NS4_17integral_constantINS4_4UMMA5MajorELSQ_0EEESR_NSO_INSP_7ScaleInELSS_0EEEST_EEEEEENS4_6LayoutISC_NS5_IJNSA_ILi0EEESX_SX_EEEEENS5_IJNS4_10UnderscoreES10_S10_EEEEENS4_13SM90_TMA_LOADENS4_14ComposedLayoutINS4_7SwizzleILi3ELi4ELi3EEENS4_18smem_ptr_flag_bitsILi8EEENSW_INS5_IJNSA_ILi8EEENSA_ILi128EEEEEENS5_IJS1A_SB_EEEEEEEvNS4_8identityES13_S1E_vS1F_EENS_8epilogue10collective18CollectiveEpilogueINS1H_23Sm100TmaWarpSpecializedILi3ELi2ELi32ELb0ELb0EEEJSH_NS5_IJNSW_ISE_SB_EES1M_EEESI_SJ_SI_SJ_NS1H_6fusion15FusionCallbacksIS1L_NS1O_17LinearCombinationISI_fSI_fLNS_15FloatRoundStyleE2EEESH_S1N_JEEENS4_5SM1004TMEM4LOAD26SM100_TMEM_LOAD_16dp32b32xES13_NS14_INS15_ILi2ELi4ELi3EEES18_NSW_INS5_IJS19_SE_EEENS5_IJSE_SB_EEEEEEENS4_39AutoVectorizingCopyWithAssumedAlignmentILi128EEENS4_14SM90_TMA_STOREES22_S24_S24_EEEvvEEEEvNT_6ParamsE,"aw",@nobits
	.sectionflags	@""
	.align	16
	.zero		1024


//--------------------- .nv.shared.reserved.0     --------------------------
	.section	.nv.shared.reserved.0,"aw",@nobits
	.weak		__nv_reservedSMEM_offset_0_alias
	.size		__nv_reservedSMEM_offset_0_alias, 0, 64
	.other		__nv_reservedSMEM_offset_0_alias,@"STO_CUDA_RESERVED_SHARED STV_DEFAULT"
__nv_reservedSMEM_offset_0_alias:
	.zero		0
.nv.shared.reserved.0:
	.zero		64
	.weak		__nv_reservedSMEM_tcgen05_partition
	.type		__nv_reservedSMEM_tcgen05_partition,@object
	.size		__nv_reservedSMEM_tcgen05_partition,(.L_0 - __nv_reservedSMEM_tcgen05_partition)
__nv_reservedSMEM_tcgen05_partition:
	.zero		32
.L_0:


//--------------------- .nv.global                --------------------------
	.section	.nv.global,"aw",@nobits
.nv.global:
	.type		_ZN40_INTERNAL_31b40420_4_k_cu_620a0d3f_205154cute1_E,@object
	.size		_ZN40_INTERNAL_31b40420_4_k_cu_620a0d3f_205154cute1_E,(_ZN40_INTERNAL_31b40420_4_k_cu_620a0d3f_205154cuda3std3__45__cpo6cbeginE - _ZN40_INTERNAL_31b40420_4_k_cu_620a0d3f_205154cute1_E)
_ZN40_INTERNAL_31b40420_4_k_cu_620a0d3f_205154cute1_E:
	.zero		1
	.type		_ZN40_INTERNAL_31b40420_4_k_cu_620a0d3f_205154cuda3std3__45__cpo6cbeginE,@object
	.size		_ZN40_INTERNAL_31b40420_4_k_cu_620a0d3f_205154cuda3std3__45__cpo6cbeginE,(_ZN40_INTERNAL_31b40420_4_k_cu_620a0d3f_205154cuda3std3__48in_placeE - _ZN40_INTERNAL_31b40420_4_k_cu_620a0d3f_205154cuda3std3__45__cpo6cbeginE)
_ZN40_INTERNAL_31b40420_4_k_cu_620a0d3f_205154cuda3std3__45__cpo6cbeginE:
	.zero		1
	.type		_ZN40_INTERNAL_31b40420_4_k_cu_620a0d3f_205154cuda3std3__48in_placeE,@object
	.size		_ZN40_INTERNAL_31b40420_4_k_cu_620a0d3f_205154cuda3std3__48in_placeE,(_ZN40_INTERNAL_31b40420_4_k_cu_620a0d3f_205154cuda3std6ranges3__45__cpo9iter_moveE - _ZN40_INTERNAL_31b40420_4_k_cu_620a0d3f_205154cuda3std3__48in_placeE)
_ZN40_INTERNAL_31b40420_4_k_cu_620a0d3f_205154cuda3std3__48in_placeE:
	.zero		1
	.type		_ZN40_INTERNAL_31b40420_4_k_cu_620a0d3f_205154cuda3std6ranges3__45__cpo9iter_moveE,@object
	.size		_ZN40_INTERNAL_31b40420_4_k_cu_620a0d3f_205154cuda3std6ranges3__45__cpo9iter_moveE,(_ZN40_INTERNAL_31b40420_4_k_cu_620a0d3f_205154cuda3std3__45__cpo5beginE - _ZN40_INTERNAL_31b40420_4_k_cu_620a0d3f_205154cuda3std6ranges3__45__cpo9iter_moveE)
_ZN40_INTERNAL_31b40420_4_k_cu_620a0d3f_205154cuda3std6ranges3__45__cpo9iter_moveE:
	.zero		1
	.type		_ZN40_INTERNAL_31b40420_4_k_cu_620a0d3f_205154cuda3std3__45__cpo5beginE,@object
	.size		_ZN40_INTERNAL_31b40420_4_k_cu_620a0d3f_205154cuda3std3__45__cpo5beginE,(_ZN40_INTERNAL_31b40420_4_k_cu_620a0d3f_205154cuda3std3__442_GLOBAL__N__31b40420_4_k_cu_620a0d3f_205156ignoreE - _ZN40_INTERNAL_31b40420_4_k_cu_620a0d3f_205154cuda3std3__45__cpo5beginE)
_ZN40_INTERNAL_31b40420_4_k_cu_620a0d3f_205154cuda3std3__45__cpo5beginE:
	.zero		1
	.type		_ZN40_INTERNAL_31b40420_4_k_cu_620a0d3f_205154cuda3std3__442_GLOBAL__N__31b40420_4_k_cu_620a0d3f_205156ignoreE,@object
	.size		_ZN40_INTERNAL_31b40420_4_k_cu_620a0d3f_205154cuda3std3__442_GLOBAL__N__31b40420_4_k_cu_620a0d3f_205156ignoreE,(_ZN40_INTERNAL_31b40420_4_k_cu_620a0d3f_205154cute7productE - _ZN40_INTERNAL_31b40420_4_k_cu_620a0d3f_205154cuda3std3__442_GLOBAL__N__31b40420_4_k_cu_620a0d3f_205156ignoreE)
_ZN40_INTERNAL_31b40420_4_k_cu_620a0d3f_205154cuda3std3__442_GLOBAL__N__31b40420_4_k_cu_620a0d3f_205156ignoreE:
	.zero		1
	.type		_ZN40_INTERNAL_31b40420_4_k_cu_620a0d3f_205154cute7productE,@object
	.size		_ZN40_INTERNAL_31b40420_4_k_cu_620a0d3f_205154cute7productE,(_ZN40_INTERNAL_31b40420_4_k_cu_620a0d3f_205154cuda3std3__45__cpo3endE - _ZN40_INTERNAL_31b40420_4_k_cu_620a0d3f_205154cute7productE)
_ZN40_INTERNAL_31b40420_4_k_cu_620a0d3f_205154cute7productE:
	.zero		1
	.type		_ZN40_INTERNAL_31b40420_4_k_cu_620a0d3f_205154cuda3std3__45__cpo3endE,@object
	.size		_ZN40_INTERNAL_31b40420_4_k_cu_620a0d3f_205154cuda3std3__45__cpo3endE,(_ZN40_INTERNAL_31b40420_4_k_cu_620a0d3f_205154cuda3std3__419piecewise_constructE - _ZN40_INTERNAL_31b40420_4_k_cu_620a0d3f_205154cuda3std3__45__cpo3endE)
_ZN40_INTERNAL_31b40420_4_k_cu_620a0d3f_205154cuda3std3__45__cpo3endE:
	.zero		1
	.type		_ZN40_INTERNAL_31b40420_4_k_cu_620a0d3f_205154cuda3std3__419piecewise_constructE,@object
	.size		_ZN40_INTERNAL_31b40420_4_k_cu_620a0d3f_205154cuda3std3__419piecewise_constructE,(_ZN40_INTERNAL_31b40420_4_k_cu_620a0d3f_205154cuda3std3__45__cpo4cendE - _ZN40_INTERNAL_31b40420_4_k_cu_620a0d3f_205154cuda3std3__419piecewise_constructE)
_ZN40_INTERNAL_31b40420_4_k_cu_620a0d3f_205154cuda3std3__419piecewise_constructE:
	.zero		1
	.type		_ZN40_INTERNAL_31b40420_4_k_cu_620a0d3f_205154cuda3std3__45__cpo4cendE,@object
	.size		_ZN40_INTERNAL_31b40420_4_k_cu_620a0d3f_205154cuda3std3__45__cpo4cendE,(_ZN40_INTERNAL_31b40420_4_k_cu_620a0d3f_205154cuda3std6ranges3__45__cpo4swapE - _ZN40_INTERNAL_31b40420_4_k_cu_620a0d3f_205154cuda3std3__45__cpo4cendE)
_ZN40_INTERNAL_31b40420_4_k_cu_620a0d3f_205154cuda3std3__45__cpo4cendE:
	.zero		1
	.type		_ZN40_INTERNAL_31b40420_4_k_cu_620a0d3f_205154cuda3std6ranges3__45__cpo4swapE,@object
	.size		_ZN40_INTERNAL_31b40420_4_k_cu_620a0d3f_205154cuda3std6ranges3__45__cpo4swapE,(.L_11 - _ZN40_INTERNAL_31b40420_4_k_cu_620a0d3f_205154cuda3std6ranges3__45__cpo4swapE)
_ZN40_INTERNAL_31b40420_4_k_cu_620a0d3f_205154cuda3std6ranges3__45__cpo4swapE:
	.zero		1
.L_11:


//--------------------- .nv.constant0._ZN7cutlass13device_kernelINS_4gemm6kernel13GemmUniversalIN4cute5tupleIJiiiiEEENS1_10collective13CollectiveMmaINS1_35MainloopSm100TmaUmmaWarpSpecializedILi3ELi2ELi4ENS5_IJNS4_1CILi1EEESB_SB_EEEEENS5_IJNSA_ILi64EEENSA_ILi192EEENSA_ILi256EEEEEENS_12float_e4m3_tENS5_IJlSB_lEEESI_SJ_NS4_8TiledMMAINS4_8MMA_AtomIJNS4_10MMA_TraitsINS4_19SM100_MMA_F8F6F4_SSEJSI_SI_fSE_SF_NS4_17integral_constantINS4_4UMMA5MajorELSQ_0EEESR_NSO_INSP_7ScaleInELSS_0EEEST_EEEEEENS4_6LayoutISC_NS5_IJNSA_ILi0EEESX_SX_EEEEENS5_IJNS4_10UnderscoreES10_S10_EEEEENS4_13SM90_TMA_LOADENS4_14ComposedLayoutINS4_7SwizzleILi3ELi4ELi3EEENS4_18smem_ptr_flag_bitsILi8EEENSW_INS5_IJNSA_ILi8EEENSA_ILi128EEEEEENS5_IJS1A_SB_EEEEEEEvNS4_8identityES13_S1E_vS1F_EENS_8epilogue10collective18CollectiveEpilogueINS1H_23Sm100TmaWarpSpecializedILi3ELi2ELi32ELb0ELb0EEEJSH_NS5_IJNSW_ISE_SB_EES1M_EEESI_SJ_SI_SJ_NS1H_6fusion15FusionCallbacksIS1L_NS1O_17LinearCombinationISI_fSI_fLNS_15FloatRoundStyleE2EEESH_S1N_JEEENS4_5SM1004TMEM4LOAD26SM100_TMEM_LOAD_16dp32b32xES13_NS14_INS15_ILi2ELi4ELi3EEES18_NSW_INS5_IJS19_SE_EEENS5_IJSE_SB_EEEEEEENS4_39AutoVectorizingCopyWithAssumedAlignmentILi128EEENS4_14SM90_TMA_STOREES22_S24_S24_EEEvvEEEEvNT_6ParamsE --------------------------
	.section	.nv.constant0._ZN7cutlass13device_kernelINS_4gemm6kernel13GemmUniversalIN4cute5tupleIJiiiiEEENS1_10collective13CollectiveMmaINS1_35MainloopSm100TmaUmmaWarpSpecializedILi3ELi2ELi4ENS5_IJNS4_1CILi1EEESB_SB_EEEEENS5_IJNSA_ILi64EEENSA_ILi192EEENSA_ILi256EEEEEENS_12float_e4m3_tENS5_IJlSB_lEEESI_SJ_NS4_8TiledMMAINS4_8MMA_AtomIJNS4_10MMA_TraitsINS4_19SM100_MMA_F8F6F4_SSEJSI_SI_fSE_SF_NS4_17integral_constantINS4_4UMMA5MajorELSQ_0EEESR_NSO_INSP_7ScaleInELSS_0EEEST_EEEEEENS4_6LayoutISC_NS5_IJNSA_ILi0EEESX_SX_EEEEENS5_IJNS4_10UnderscoreES10_S10_EEEEENS4_13SM90_TMA_LOADENS4_14ComposedLayoutINS4_7SwizzleILi3ELi4ELi3EEENS4_18smem_ptr_flag_bitsILi8EEENSW_INS5_IJNSA_ILi8EEENSA_ILi128EEEEEENS5_IJS1A_SB_EEEEEEEvNS4_8identityES13_S1E_vS1F_EENS_8epilogue10collective18CollectiveEpilogueINS1H_23Sm100TmaWarpSpecializedILi3ELi2ELi32ELb0ELb0EEEJSH_NS5_IJNSW_ISE_SB_EES1M_EEESI_SJ_SI_SJ_NS1H_6fusion15FusionCallbacksIS1L_NS1O_17LinearCombinationISI_fSI_fLNS_15FloatRoundStyleE2EEESH_S1N_JEEENS4_5SM1004TMEM4LOAD26SM100_TMEM_LOAD_16dp32b32xES13_NS14_INS15_ILi2ELi4ELi3EEES18_NSW_INS5_IJS19_SE_EEENS5_IJSE_SB_EEEEEEENS4_39AutoVectorizingCopyWithAssumedAlignmentILi128EEENS4_14SM90_TMA_STOREES22_S24_S24_EEEvvEEEEvNT_6ParamsE,"a",@progbits
	.sectionflags	@""
	.align	4
.nv.constant0._ZN7cutlass13device_kernelINS_4gemm6kernel13GemmUniversalIN4cute5tupleIJiiiiEEENS1_10collective13CollectiveMmaINS1_35MainloopSm100TmaUmmaWarpSpecializedILi3ELi2ELi4ENS5_IJNS4_1CILi1EEESB_SB_EEEEENS5_IJNSA_ILi64EEENSA_ILi192EEENSA_ILi256EEEEEENS_12float_e4m3_tENS5_IJlSB_lEEESI_SJ_NS4_8TiledMMAINS4_8MMA_AtomIJNS4_10MMA_TraitsINS4_19SM100_MMA_F8F6F4_SSEJSI_SI_fSE_SF_NS4_17integral_constantINS4_4UMMA5MajorELSQ_0EEESR_NSO_INSP_7ScaleInELSS_0EEEST_EEEEEENS4_6LayoutISC_NS5_IJNSA_ILi0EEESX_SX_EEEEENS5_IJNS4_10UnderscoreES10_S10_EEEEENS4_13SM90_TMA_LOADENS4_14ComposedLayoutINS4_7SwizzleILi3ELi4ELi3EEENS4_18smem_ptr_flag_bitsILi8EEENSW_INS5_IJNSA_ILi8EEENSA_ILi128EEEEEENS5_IJS1A_SB_EEEEEEEvNS4_8identityES13_S1E_vS1F_EENS_8epilogue10collective18CollectiveEpilogueINS1H_23Sm100TmaWarpSpecializedILi3ELi2ELi32ELb0ELb0EEEJSH_NS5_IJNSW_ISE_SB_EES1M_EEESI_SJ_SI_SJ_NS1H_6fusion15FusionCallbacksIS1L_NS1O_17LinearCombinationISI_fSI_fLNS_15FloatRoundStyleE2EEESH_S1N_JEEENS4_5SM1004TMEM4LOAD26SM100_TMEM_LOAD_16dp32b32xES13_NS14_INS15_ILi2ELi4ELi3EEES18_NSW_INS5_IJS19_SE_EEENS5_IJSE_SB_EEEEEEENS4_39AutoVectorizingCopyWithAssumedAlignmentILi128EEENS4_14SM90_TMA_STOREES22_S24_S24_EEEvvEEEEvNT_6ParamsE:
	.zero		2944


//--------------------- SYMBOLS --------------------------

	.type		.nv.reservedSmem.offset0,@object
	.size		.nv.reservedSmem.offset0,0x4
	.type		.nv.reservedSmem.cap,@object
	.size		.nv.reservedSmem.cap,0x4
	.type		__assertfail,@function
